	.target	sm_90a

	.elftype	@"ET_EXEC"


//--------------------- .note.nv.tkinfo           --------------------------
	.section	.note.nv.tkinfo,"",@"SHT_NOTE"
	.sectionflags	@"SHF_NOTE_NV_TKINFO"
	.tkinfo
        /*0018*/ 	.word	0x00000002
        /*0030*/ 	.string	""
        /*0030*/ 	.string	"ptxas"
        /*0030*/ 	.string	"Cuda compilation tools, release 13.0, V13.0.88"
        /*0030*/ 	.string	"Build cuda_13.0.r13.0/compiler.36424714_0"
        /*0030*/ 	.string	"-arch sm_90a -m 64 "



//--------------------- .note.nv.cuinfo           --------------------------
	.section	.note.nv.cuinfo,"",@"SHT_NOTE"
	.sectionflags	@"SHF_NOTE_NV_CUINFO"
        /*0018*/ 	.short	0x0002
        /*001a*/ 	.short	0x005a
        /*001c*/ 	.short	0x0082
	.zero		2


//--------------------- .nv.info                  --------------------------
	.section	.nv.info,"",@"SHT_CUDA_INFO"
	.align	4


	//----- nvinfo : EIATTR_REGCOUNT
	.align		4
        /*0000*/ 	.byte	0x04, 0x2f
        /*0002*/ 	.short	(.L_12 - .L_11)
	.align		4
.L_11:
        /*0004*/ 	.word	index@(_ZN7cutlass13device_kernelINS_4gemm6kernel13GemmUniversalIN4cute5tupleIJiiiiEEENS1_10collective13CollectiveMmaINS1_37MainloopSm90TmaGmmaWarpSpecializedFP8ILi4ENS5_IJNS4_1CILi1EEESB_SB_EEENS1_35KernelTmaWarpSpecializedCooperativeEEENS5_IJNSA_ILi256EEENSA_ILi64EEENSA_ILi32EEEEEENS_12float_e5m2_tENS5_IJlSB_lEEESJ_SK_NS4_8TiledMMAINS4_8MMA_AtomIJNS4_4SM904GMMA30MMA_64x64x32_F32E5M2E5M2_SS_TNILNSO_7ScaleInE1ELSQ_1EEEEEENS4_6LayoutINS5_IJNSA_ILi2EEESB_SB_EEENS5_IJSB_NSA_ILi0EEESW_EEEEENS5_IJNS4_10UnderscoreESZ_SZ_EEEEENS4_13SM90_TMA_LOADENS4_14ComposedLayoutINS4_7SwizzleILi1ELi4ELi3EEENS4_18smem_ptr_flag_bitsILi8EEENST_INS5_IJNSA_ILi8EEESH_EEENS5_IJSH_SB_EEEEEEEvNS4_8identityES12_S1C_vS1D_EENS_8epilogue10collective6detail29Sm90TmaWarpSpecializedAdapterINS1G_15DefaultEpilogueISJ_SK_SK_NS1F_6thread17LinearCombinationISJ_Li1EffLNS1K_9ScaleType4KindE0ELNS_15FloatRoundStyleE2ESJ_EENS1_15EpilogueDefaultEEEEEvvEEEEvNT_6ParamsE)
        /*0008*/ 	.word	0x000000a8


	//----- nvinfo : EIATTR_FRAME_SIZE
	.align		4
.L_12:
        /*000c*/ 	.byte	0x04, 0x11
        /*000e*/ 	.short	(.L_14 - .L_13)
	.align		4
.L_13:
        /*0010*/ 	.word	index@(_ZN7cutlass13device_kernelINS_4gemm6kernel13GemmUniversalIN4cute5tupleIJiiiiEEENS1_10collective13CollectiveMmaINS1_37MainloopSm90TmaGmmaWarpSpecializedFP8ILi4ENS5_IJNS4_1CILi1EEESB_SB_EEENS1_35KernelTmaWarpSpecializedCooperativeEEENS5_IJNSA_ILi256EEENSA_ILi64EEENSA_ILi32EEEEEENS_12float_e5m2_tENS5_IJlSB_lEEESJ_SK_NS4_8TiledMMAINS4_8MMA_AtomIJNS4_4SM904GMMA30MMA_64x64x32_F32E5M2E5M2_SS_TNILNSO_7ScaleInE1ELSQ_1EEEEEENS4_6LayoutINS5_IJNSA_ILi2EEESB_SB_EEENS5_IJSB_NSA_ILi0EEESW_EEEEENS5_IJNS4_10UnderscoreESZ_SZ_EEEEENS4_13SM90_TMA_LOADENS4_14ComposedLayoutINS4_7SwizzleILi1ELi4ELi3EEENS4_18smem_ptr_flag_bitsILi8EEENST_INS5_IJNSA_ILi8EEESH_EEENS5_IJSH_SB_EEEEEEEvNS4_8identityES12_S1C_vS1D_EENS_8epilogue10collective6detail29Sm90TmaWarpSpecializedAdapterINS1G_15DefaultEpilogueISJ_SK_SK_NS1F_6thread17LinearCombinationISJ_Li1EffLNS1K_9ScaleType4KindE0ELNS_15FloatRoundStyleE2ESJ_EENS1_15EpilogueDefaultEEEEEvvEEEEvNT_6ParamsE)
        /*0014*/ 	.word	0x00000000


	//----- nvinfo : EIATTR_MIN_STACK_SIZE
	.align		4
.L_14:
        /*0018*/ 	.byte	0x04, 0x12
        /*001a*/ 	.short	(.L_16 - .L_15)
	.align		4
.L_15:
        /*001c*/ 	.word	index@(_ZN7cutlass13device_kernelINS_4gemm6kernel13GemmUniversalIN4cute5tupleIJiiiiEEENS1_10collective13CollectiveMmaINS1_37MainloopSm90TmaGmmaWarpSpecializedFP8ILi4ENS5_IJNS4_1CILi1EEESB_SB_EEENS1_35KernelTmaWarpSpecializedCooperativeEEENS5_IJNSA_ILi256EEENSA_ILi64EEENSA_ILi32EEEEEENS_12float_e5m2_tENS5_IJlSB_lEEESJ_SK_NS4_8TiledMMAINS4_8MMA_AtomIJNS4_4SM904GMMA30MMA_64x64x32_F32E5M2E5M2_SS_TNILNSO_7ScaleInE1ELSQ_1EEEEEENS4_6LayoutINS5_IJNSA_ILi2EEESB_SB_EEENS5_IJSB_NSA_ILi0EEESW_EEEEENS5_IJNS4_10UnderscoreESZ_SZ_EEEEENS4_13SM90_TMA_LOADENS4_14ComposedLayoutINS4_7SwizzleILi1ELi4ELi3EEENS4_18smem_ptr_flag_bitsILi8EEENST_INS5_IJNSA_ILi8EEESH_EEENS5_IJSH_SB_EEEEEEEvNS4_8identityES12_S1C_vS1D_EENS_8epilogue10collective6detail29Sm90TmaWarpSpecializedAdapterINS1G_15DefaultEpilogueISJ_SK_SK_NS1F_6thread17LinearCombinationISJ_Li1EffLNS1K_9ScaleType4KindE0ELNS_15FloatRoundStyleE2ESJ_EENS1_15EpilogueDefaultEEEEEvvEEEEvNT_6ParamsE)
        /*0020*/ 	.word	0x00000000
.L_16:


//--------------------- .nv.compat                --------------------------
	.section	.nv.compat,"",@"SHT_CUDA_COMPAT_INFO"
	.align	4
        /*0000*/ 	.byte	0x02, 0x09, 0x01, 0x00, 0x02, 0x02, 0x04, 0x00, 0x02, 0x05, 0x05, 0x00, 0x03, 0x07, 0x01, 0x01
        /*0010*/ 	.byte	0x02, 0x03, 0x01, 0x00, 0x02, 0x06, 0x01, 0x00, 0x04, 0x0b, 0x08, 0x00, 0x00, 0x00, 0x00, 0x00
        /*0020*/ 	.byte	0x00, 0x00, 0x00, 0x00


//--------------------- .nv.info._ZN7cutlass13device_kernelINS_4gemm6kernel13GemmUniversalIN4cute5tupleIJiiiiEEENS1_10collective13CollectiveMmaINS1_37MainloopSm90TmaGmmaWarpSpecializedFP8ILi4ENS5_IJNS4_1CILi1EEESB_SB_EEENS1_35KernelTmaWarpSpecializedCooperativeEEENS5_IJNSA_ILi256EEENSA_ILi64EEENSA_ILi32EEEEEENS_12float_e5m2_tENS5_IJlSB_lEEESJ_SK_NS4_8TiledMMAINS4_8MMA_AtomIJNS4_4SM904GMMA30MMA_64x64x32_F32E5M2E5M2_SS_TNILNSO_7ScaleInE1ELSQ_1EEEEEENS4_6LayoutINS5_IJNSA_ILi2EEESB_SB_EEENS5_IJSB_NSA_ILi0EEESW_EEEEENS5_IJNS4_10UnderscoreESZ_SZ_EEEEENS4_13SM90_TMA_LOADENS4_14ComposedLayoutINS4_7SwizzleILi1ELi4ELi3EEENS4_18smem_ptr_flag_bitsILi8EEENST_INS5_IJNSA_ILi8EEESH_EEENS5_IJSH_SB_EEEEEEEvNS4_8identityES12_S1C_vS1D_EENS_8epilogue10collective6detail29Sm90TmaWarpSpecializedAdapterINS1G_15DefaultEpilogueISJ_SK_SK_NS1F_6thread17LinearCombinationISJ_Li1EffLNS1K_9ScaleType4KindE0ELNS_15FloatRoundStyleE2ESJ_EENS1_15EpilogueDefaultEEEEEvvEEEEvNT_6ParamsE --------------------------
	.section	.nv.info._ZN7cutlass13device_kernelINS_4gemm6kernel13GemmUniversalIN4cute5tupleIJiiiiEEENS1_10collective13CollectiveMmaINS1_37MainloopSm90TmaGmmaWarpSpecializedFP8ILi4ENS5_IJNS4_1CILi1EEESB_SB_EEENS1_35KernelTmaWarpSpecializedCooperativeEEENS5_IJNSA_ILi256EEENSA_ILi64EEENSA_ILi32EEEEEENS_12float_e5m2_tENS5_IJlSB_lEEESJ_SK_NS4_8TiledMMAINS4_8MMA_AtomIJNS4_4SM904GMMA30MMA_64x64x32_F32E5M2E5M2_SS_TNILNSO_7ScaleInE1ELSQ_1EEEEEENS4_6LayoutINS5_IJNSA_ILi2EEESB_SB_EEENS5_IJSB_NSA_ILi0EEESW_EEEEENS5_IJNS4_10UnderscoreESZ_SZ_EEEEENS4_13SM90_TMA_LOADENS4_14ComposedLayoutINS4_7SwizzleILi1ELi4ELi3EEENS4_18smem_ptr_flag_bitsILi8EEENST_INS5_IJNSA_ILi8EEESH_EEENS5_IJSH_SB_EEEEEEEvNS4_8identityES12_S1C_vS1D_EENS_8epilogue10collective6detail29Sm90TmaWarpSpecializedAdapterINS1G_15DefaultEpilogueISJ_SK_SK_NS1F_6thread17LinearCombinationISJ_Li1EffLNS1K_9ScaleType4KindE0ELNS_15FloatRoundStyleE2ESJ_EENS1_15EpilogueDefaultEEEEEvvEEEEvNT_6ParamsE,"",@"SHT_CUDA_INFO"
	.sectionflags	@""
	.align	4


	//----- nvinfo : EIATTR_CUDA_API_VERSION
	.align		4
        /*0000*/ 	.byte	0x04, 0x37
        /*0002*/ 	.short	(.L_18 - .L_17)
.L_17:
        /*0004*/ 	.word	0x00000082


	//----- nvinfo : EIATTR_KPARAM_INFO
	.align		4
.L_18:
        /*0008*/ 	.byte	0x04, 0x17
        /*000a*/ 	.short	(.L_20 - .L_19)
.L_19:
        /*000c*/ 	.word	0x00000000
        /*0010*/ 	.short	0x0000
        /*0012*/ 	.short	0x0070
        /*0014*/ 	.byte	0x00, 0xf0, 0x01, 0x10


	//----- nvinfo : EIATTR_SPARSE_MMA_MASK
	.align		4
.L_20:
        /*0018*/ 	.byte	0x03, 0x50
        /*001a*/ 	.short	0x0000


	//----- nvinfo : EIATTR_MAXREG_COUNT
	.align		4
        /*001c*/ 	.byte	0x03, 0x1b
        /*001e*/ 	.short	0x00a8


	//----- nvinfo : EIATTR_NUM_BARRIERS
	.align		4
        /*0020*/ 	.byte	0x02, 0x4c
        /*0022*/ 	.byte	0x01
	.zero		1


	//----- nvinfo : EIATTR_MERCURY_ISA_VERSION
	.align		4
        /*0024*/ 	.byte	0x03, 0x5f
        /*0026*/ 	.short	0x0101


	//----- nvinfo : EIATTR_INT_WARP_WIDE_INSTR_OFFSETS
	.align		4
        /*0028*/ 	.byte	0x04, 0x31
        /*002a*/ 	.short	(.L_22 - .L_21)


	//   ....[0]....
.L_21:
        /*002c*/ 	.word	0x000003d0


	//   ....[1]....
        /*0030*/ 	.word	0x000003e0


	//   ....[2]....
        /*0034*/ 	.word	0x000004d0


	//----- nvinfo : EIATTR_COOP_GROUP_MASK_REGIDS
	.align		4
.L_22:
        /*0038*/ 	.byte	0x04, 0x29
        /*003a*/ 	.short	(.L_24 - .L_23)


	//   ....[0]....
.L_23:
        /*003c*/ 	.word	0xffffffff


	//   ....[1]....
        /*0040*/ 	.word	0xffffffff


	//   ....[2]....
        /*0044*/ 	.word	0xffffffff


	//   ....[3]....
        /*0048*/ 	.word	0xffffffff


	//   ....[4]....
        /*004c*/ 	.word	0xffffffff


	//----- nvinfo : EIATTR_COOP_GROUP_INSTR_OFFSETS
	.align		4
.L_24:
        /*0050*/ 	.byte	0x04, 0x28
        /*0052*/ 	.short	(.L_26 - .L_25)


	//   ....[0]....
.L_25:
        /*0054*/ 	.word	0x00000060


	//   ....[1]....
        /*0058*/ 	.word	0x00000070


	//   ....[2]....
        /*005c*/ 	.word	0x00000130


	//   ....[3]....
        /*0060*/ 	.word	0x000002c0


	//   ....[4]....
        /*0064*/ 	.word	0x00000fc0


	//----- nvinfo : EIATTR_REG_RECONFIG
	.align		4
.L_26:
        /*0068*/ 	.byte	0x01, 0x54
	.zero		2


	//----- nvinfo : EIATTR_MBARRIER_INSTR_OFFSETS
	.align		4
        /*006c*/ 	.byte	0x04, 0x39
        /*006e*/ 	.short	(.L_28 - .L_27)


	//   ....[0]....
.L_27:
        /*0070*/ 	.word	0x00000230
        /*0074*/ 	.word	0x000000ff
        /*0078*/ 	.word	0x00000000
        /*007c*/ 	.short	0x0100
        /*007e*/ 	.byte	0x08
	.zero		1


	//   ....[1]....
        /*0080*/ 	.word	0x00000240
        /*0084*/ 	.word	0x000000ff
        /*0088*/ 	.word	0x00000020
        /*008c*/ 	.short	0x0100
        /*008e*/ 	.byte	0x08
	.zero		1


	//   ....[2]....
        /*0090*/ 	.word	0x00000250
        /*0094*/ 	.word	0x000000ff
        /*0098*/ 	.word	0x00000008
        /*009c*/ 	.short	0x0100
        /*009e*/ 	.byte	0x08
	.zero		1


	//   ....[3]....
        /*00a0*/ 	.word	0x00000260
        /*00a4*/ 	.word	0x000000ff
        /*00a8*/ 	.word	0x00000028
        /*00ac*/ 	.short	0x0100
        /*00ae*/ 	.byte	0x08
	.zero		1


	//   ....[4]....
        /*00b0*/ 	.word	0x00000270
        /*00b4*/ 	.word	0x000000ff
        /*00b8*/ 	.word	0x00000010
        /*00bc*/ 	.short	0x0100
        /*00be*/ 	.byte	0x08
	.zero		1


	//   ....[5]....
        /*00c0*/ 	.word	0x00000280
        /*00c4*/ 	.word	0x000000ff
        /*00c8*/ 	.word	0x00000030
        /*00cc*/ 	.short	0x0100
        /*00ce*/ 	.byte	0x08
	.zero		1


	//   ....[6]....
        /*00d0*/ 	.word	0x00000290
        /*00d4*/ 	.word	0x000000ff
        /*00d8*/ 	.word	0x00000018
        /*00dc*/ 	.short	0x0100
        /*00de*/ 	.byte	0x08
	.zero		1


	//   ....[7]....
        /*00e0*/ 	.word	0x000002a0
        /*00e4*/ 	.word	0x000000ff
        /*00e8*/ 	.word	0x00000038
        /*00ec*/ 	.short	0x0100
        /*00ee*/ 	.byte	0x08
	.zero		1


	//   ....[8]....
        /*00f0*/ 	.word	0x00000520
        /*00f4*/ 	.word	0x000000ff
        /*00f8*/ 	.word	0x00000050
        /*00fc*/ 	.short	0x0100
        /*00fe*/ 	.byte	0x06
	.zero		1


	//   ....[9]....
        /*0100*/ 	.word	0x00000580
        /*0104*/ 	.word	0x000000ff
        /*0108*/ 	.word	0x00000058
        /*010c*/ 	.short	0x0100
        /*010e*/ 	.byte	0x06
	.zero		1


	//   ....[10]....
        /*0110*/ 	.word	0x000014f0
        /*0114*/ 	.word	0x000000ff
        /*0118*/ 	.word	0x00000000
        /*011c*/ 	.short	0x010a
        /*011e*/ 	.byte	0x07
	.zero		1


	//   ....[11]....
        /*0120*/ 	.word	0x00001550
        /*0124*/ 	.word	0x000000ff
        /*0128*/ 	.word	0x00000000
        /*012c*/ 	.short	0x010a
        /*012e*/ 	.byte	0x07
	.zero		1


	//   ....[12]....
        /*0130*/ 	.word	0x00001e60
        /*0134*/ 	.word	0x000000ff
        /*0138*/ 	.word	0x00000000
        /*013c*/ 	.short	0x010a
        /*013e*/ 	.byte	0x0c
	.zero		1


	//   ....[13]....
        /*0140*/ 	.word	0x00001ea0
        /*0144*/ 	.word	0x000000ff
        /*0148*/ 	.word	0x00000000
        /*014c*/ 	.short	0x010a
        /*014e*/ 	.byte	0x0c
	.zero		1


	//   ....[14]....
        /*0150*/ 	.word	0x000024c0
        /*0154*/ 	.word	0x000000ff
        /*0158*/ 	.word	0x00000000
        /*015c*/ 	.short	0x0101
        /*015e*/ 	.byte	0x08
	.zero		1


	//   ....[15]....
        /*0160*/ 	.word	0x00002af0
        /*0164*/ 	.word	0x000000ff
        /*0168*/ 	.word	0x00000000
        /*016c*/ 	.short	0x0101
        /*016e*/ 	.byte	0x06
	.zero		1


	//   ....[16]....
        /*0170*/ 	.word	0x00008610
        /*0174*/ 	.word	0x00000012
        /*0178*/ 	.word	0x00000020
        /*017c*/ 	.short	0x010a
        /*017e*/ 	.byte	0x3f
	.zero		1


	//   ....[17]....
        /*0180*/ 	.word	0x000089e0
        /*0184*/ 	.word	0x00000006
        /*0188*/ 	.word	0x00000058
        /*018c*/ 	.short	0x0101
        /*018e*/ 	.byte	0x3f
	.zero		1


	//   ....[18]....
        /*0190*/ 	.word	0x000090d0
        /*0194*/ 	.word	0x00000007
        /*0198*/ 	.word	0x00000000
        /*019c*/ 	.short	0x010a
        /*019e*/ 	.byte	0x3f
	.zero		1


	//   ....[19]....
        /*01a0*/ 	.word	0x00009150
        /*01a4*/ 	.word	0x00000009
        /*01a8*/ 	.word	0x00000000
        /*01ac*/ 	.short	0x010a
        /*01ae*/ 	.byte	0x3f
	.zero		1


	//   ....[20]....
        /*01b0*/ 	.word	0x000091e0
        /*01b4*/ 	.word	0x00000006
        /*01b8*/ 	.word	0x00000000
        /*01bc*/ 	.short	0x010a
        /*01be*/ 	.byte	0x3f
	.zero		1


	//   ....[21]....
        /*01c0*/ 	.word	0x00009270
        /*01c4*/ 	.word	0x00000003
        /*01c8*/ 	.word	0x00000000
        /*01cc*/ 	.short	0x010a
        /*01ce*/ 	.byte	0x3f
	.zero		1


	//   ....[22]....
        /*01d0*/ 	.word	0x000092e0
        /*01d4*/ 	.word	0x0000000b
        /*01d8*/ 	.word	0x00000000
        /*01dc*/ 	.short	0x010a
        /*01de*/ 	.byte	0x3f
	.zero		1


	//   ....[23]....
        /*01e0*/ 	.word	0x00009340
        /*01e4*/ 	.word	0x0000000c
        /*01e8*/ 	.word	0x00000000
        /*01ec*/ 	.short	0x010a
        /*01ee*/ 	.byte	0x3f
	.zero		1


	//   ....[24]....
        /*01f0*/ 	.word	0x00009410
        /*01f4*/ 	.word	0x00000012
        /*01f8*/ 	.word	0x00000020
        /*01fc*/ 	.short	0x010a
        /*01fe*/ 	.byte	0x3f
	.zero		1


	//   ....[25]....
        /*0200*/ 	.word	0x000094f0
        /*0204*/ 	.word	0x00000007
        /*0208*/ 	.word	0x00000000
        /*020c*/ 	.short	0x010a
        /*020e*/ 	.byte	0x3f
	.zero		1


	//   ....[26]....
        /*0210*/ 	.word	0x00009540
        /*0214*/ 	.word	0x00000009
        /*0218*/ 	.word	0x00000000
        /*021c*/ 	.short	0x010a
        /*021e*/ 	.byte	0x3f
	.zero		1


	//   ....[27]....
        /*0220*/ 	.word	0x00009590
        /*0224*/ 	.word	0x00000006
        /*0228*/ 	.word	0x00000000
        /*022c*/ 	.short	0x010a
        /*022e*/ 	.byte	0x3f
	.zero		1


	//----- nvinfo : EIATTR_NUM_MBARRIERS
	.align		4
.L_28:
        /*0230*/ 	.byte	0x03, 0x38
        /*0232*/ 	.short	0x000a


	//----- nvinfo : EIATTR_EXIT_INSTR_OFFSETS
	.align		4
        /*0234*/ 	.byte	0x04, 0x1c
        /*0236*/ 	.short	(.L_30 - .L_29)


	//   ....[0]....
.L_29:
        /*0238*/ 	.word	0x000005d0


	//   ....[1]....
        /*023c*/ 	.word	0x00000e90


	//   ....[2]....
        /*0240*/ 	.word	0x00007c80


	//   ....[3]....
        /*0244*/ 	.word	0x000082b0


	//   ....[4]....
        /*0248*/ 	.word	0x000092c0


	//----- nvinfo : EIATTR_MAX_THREADS
	.align		4
.L_30:
        /*024c*/ 	.byte	0x04, 0x05
        /*024e*/ 	.short	(.L_32 - .L_31)
.L_31:
        /*0250*/ 	.word	0x00000180
        /*0254*/ 	.word	0x00000001
        /*0258*/ 	.word	0x00000001


	//----- nvinfo : EIATTR_CRS_STACK_SIZE
	.align		4
.L_32:
        /*025c*/ 	.byte	0x04, 0x1e
        /*025e*/ 	.short	(.L_34 - .L_33)
.L_33:
        /*0260*/ 	.word	0x00000000


	//----- nvinfo : EIATTR_CBANK_PARAM_SIZE
	.align		4
.L_34:
        /*0264*/ 	.byte	0x03, 0x19
        /*0266*/ 	.short	0x0470


	//----- nvinfo : EIATTR_PARAM_CBANK
	.align		4
        /*0268*/ 	.byte	0x04, 0x0a
        /*026a*/ 	.short	(.L_36 - .L_35)
	.align		4
.L_35:
        /*026c*/ 	.word	index@(.nv.constant0._ZN7cutlass13device_kernelINS_4gemm6kernel13GemmUniversalIN4cute5tupleIJiiiiEEENS1_10collective13CollectiveMmaINS1_37MainloopSm90TmaGmmaWarpSpecializedFP8ILi4ENS5_IJNS4_1CILi1EEESB_SB_EEENS1_35KernelTmaWarpSpecializedCooperativeEEENS5_IJNSA_ILi256EEENSA_ILi64EEENSA_ILi32EEEEEENS_12float_e5m2_tENS5_IJlSB_lEEESJ_SK_NS4_8TiledMMAINS4_8MMA_AtomIJNS4_4SM904GMMA30MMA_64x64x32_F32E5M2E5M2_SS_TNILNSO_7ScaleInE1ELSQ_1EEEEEENS4_6LayoutINS5_IJNSA_ILi2EEESB_SB_EEENS5_IJSB_NSA_ILi0EEESW_EEEEENS5_IJNS4_10UnderscoreESZ_SZ_EEEEENS4_13SM90_TMA_LOADENS4_14ComposedLayoutINS4_7SwizzleILi1ELi4ELi3EEENS4_18smem_ptr_flag_bitsILi8EEENST_INS5_IJNSA_ILi8EEESH_EEENS5_IJSH_SB_EEEEEEEvNS4_8identityES12_S1C_vS1D_EENS_8epilogue10collective6detail29Sm90TmaWarpSpecializedAdapterINS1G_15DefaultEpilogueISJ_SK_SK_NS1F_6thread17LinearCombinationISJ_Li1EffLNS1K_9ScaleType4KindE0ELNS_15FloatRoundStyleE2ESJ_EENS1_15EpilogueDefaultEEEEEvvEEEEvNT_6ParamsE)
        /*0270*/ 	.short	0x0210
        /*0272*/ 	.short	0x0470


	//----- nvinfo : EIATTR_SW_WAR
	.align		4
.L_36:
        /*0274*/ 	.byte	0x04, 0x36
        /*0276*/ 	.short	(.L_38 - .L_37)
.L_37:
        /*0278*/ 	.word	0x00000008
.L_38:


//--------------------- .nv.callgraph             --------------------------
	.section	.nv.callgraph,"",@"SHT_CUDA_CALLGRAPH"
	.align	4
	.sectionentsize	8
	.align		4
        /*0000*/ 	.word	0x00000000
	.align		4
        /*0004*/ 	.word	0xffffffff
	.align		4
        /*0008*/ 	.word	0x00000000
	.align		4
        /*000c*/ 	.word	0xfffffffe
	.align		4
        /*0010*/ 	.word	0x00000000
	.align		4
        /*0014*/ 	.word	0xfffffffd
	.align		4
        /*0018*/ 	.word	0x00000000
	.align		4
        /*001c*/ 	.word	0xfffffffc


//--------------------- .nv.constant4             --------------------------
	.section	.nv.constant4,"a",@progbits
	.align	8
	.align		8
.nv.constant4:
        /*0000*/ 	.dword	_ZN39_INTERNAL_7f1f3783_4_k_cu_0ebd8fff_48224cuda3std3__45__cpo5beginE
	.align		8
        /*0008*/ 	.dword	_ZN39_INTERNAL_7f1f3783_4_k_cu_0ebd8fff_48224cuda3std3__45__cpo3endE
	.align		8
        /*0010*/ 	.dword	_ZN39_INTERNAL_7f1f3783_4_k_cu_0ebd8fff_48224cuda3std3__45__cpo6cbeginE
	.align		8
        /*0018*/ 	.dword	_ZN39_INTERNAL_7f1f3783_4_k_cu_0ebd8fff_48224cuda3std3__45__cpo4cendE
	.align		8
        /*0020*/ 	.dword	_ZN39_INTERNAL_7f1f3783_4_k_cu_0ebd8fff_48224cuda3std3__441_GLOBAL__N__7f1f3783_4_k_cu_0ebd8fff_48226ignoreE
	.align		8
        /*0028*/ 	.dword	_ZN39_INTERNAL_7f1f3783_4_k_cu_0ebd8fff_48224cuda3std3__419piecewise_constructE
	.align		8
        /*0030*/ 	.dword	_ZN39_INTERNAL_7f1f3783_4_k_cu_0ebd8fff_48224cuda3std3__48in_placeE
	.align		8
        /*0038*/ 	.dword	_ZN39_INTERNAL_7f1f3783_4_k_cu_0ebd8fff_48224cuda3std6ranges3__45__cpo4swapE
	.align		8
        /*0040*/ 	.dword	_ZN39_INTERNAL_7f1f3783_4_k_cu_0ebd8fff_48224cuda3std6ranges3__45__cpo9iter_moveE
	.align		8
        /*0048*/ 	.dword	_ZN39_INTERNAL_7f1f3783_4_k_cu_0ebd8fff_48224cute7productE
	.align		8
        /*0050*/ 	.dword	_ZN39_INTERNAL_7f1f3783_4_k_cu_0ebd8fff_48224cute1_E


//--------------------- .text._ZN7cutlass13device_kernelINS_4gemm6kernel13GemmUniversalIN4cute5tupleIJiiiiEEENS1_10collective13CollectiveMmaINS1_37MainloopSm90TmaGmmaWarpSpecializedFP8ILi4ENS5_IJNS4_1CILi1EEESB_SB_EEENS1_35KernelTmaWarpSpecializedCooperativeEEENS5_IJNSA_ILi256EEENSA_ILi64EEENSA_ILi32EEEEEENS_12float_e5m2_tENS5_IJlSB_lEEESJ_SK_NS4_8TiledMMAINS4_8MMA_AtomIJNS4_4SM904GMMA30MMA_64x64x32_F32E5M2E5M2_SS_TNILNSO_7ScaleInE1ELSQ_1EEEEEENS4_6LayoutINS5_IJNSA_ILi2EEESB_SB_EEENS5_IJSB_NSA_ILi0EEESW_EEEEENS5_IJNS4_10UnderscoreESZ_SZ_EEEEENS4_13SM90_TMA_LOADENS4_14ComposedLayoutINS4_7SwizzleILi1ELi4ELi3EEENS4_18smem_ptr_flag_bitsILi8EEENST_INS5_IJNSA_ILi8EEESH_EEENS5_IJSH_SB_EEEEEEEvNS4_8identityES12_S1C_vS1D_EENS_8epilogue10collective6detail29Sm90TmaWarpSpecializedAdapterINS1G_15DefaultEpilogueISJ_SK_SK_NS1F_6thread17LinearCombinationISJ_Li1EffLNS1K_9ScaleType4KindE0ELNS_15FloatRoundStyleE2ESJ_EENS1_15EpilogueDefaultEEEEEvvEEEEvNT_6ParamsE --------------------------
	.section	.text._ZN7cutlass13device_kernelINS_4gemm6kernel13GemmUniversalIN4cute5tupleIJiiiiEEENS1_10collective13CollectiveMmaINS1_37MainloopSm90TmaGmmaWarpSpecializedFP8ILi4ENS5_IJNS4_1CILi1EEESB_SB_EEENS1_35KernelTmaWarpSpecializedCooperativeEEENS5_IJNSA_ILi256EEENSA_ILi64EEENSA_ILi32EEEEEENS_12float_e5m2_tENS5_IJlSB_lEEESJ_SK_NS4_8TiledMMAINS4_8MMA_AtomIJNS4_4SM904GMMA30MMA_64x64x32_F32E5M2E5M2_SS_TNILNSO_7ScaleInE1ELSQ_1EEEEEENS4_6LayoutINS5_IJNSA_ILi2EEESB_SB_EEENS5_IJSB_NSA_ILi0EEESW_EEEEENS5_IJNS4_10UnderscoreESZ_SZ_EEEEENS4_13SM90_TMA_LOADENS4_14ComposedLayoutINS4_7SwizzleILi1ELi4ELi3EEENS4_18smem_ptr_flag_bitsILi8EEENST_INS5_IJNSA_ILi8EEESH_EEENS5_IJSH_SB_EEEEEEEvNS4_8identityES12_S1C_vS1D_EENS_8epilogue10collective6detail29Sm90TmaWarpSpecializedAdapterINS1G_15DefaultEpilogueISJ_SK_SK_NS1F_6thread17LinearCombinationISJ_Li1EffLNS1K_9ScaleType4KindE0ELNS_15FloatRoundStyleE2ESJ_EENS1_15EpilogueDefaultEEEEEvvEEEEvNT_6ParamsE,"ax",@progbits
	.align	128
.text._ZN7cutlass13device_kernelINS_4gemm6kernel13GemmUniversalIN4cute5tupleIJiiiiEEENS1_10collective13CollectiveMmaINS1_37MainloopSm90TmaGmmaWarpSpecializedFP8ILi4ENS5_IJNS4_1CILi1EEESB_SB_EEENS1_35KernelTmaWarpSpecializedCooperativeEEENS5_IJNSA_ILi256EEENSA_ILi64EEENSA_ILi32EEEEEENS_12float_e5m2_tENS5_IJlSB_lEEESJ_SK_NS4_8TiledMMAINS4_8MMA_AtomIJNS4_4SM904GMMA30MMA_64x64x32_F32E5M2E5M2_SS_TNILNSO_7ScaleInE1ELSQ_1EEEEEENS4_6LayoutINS5_IJNSA_ILi2EEESB_SB_EEENS5_IJSB_NSA_ILi0EEESW_EEEEENS5_IJNS4_10UnderscoreESZ_SZ_EEEEENS4_13SM90_TMA_LOADENS4_14ComposedLayoutINS4_7SwizzleILi1ELi4ELi3EEENS4_18smem_ptr_flag_bitsILi8EEENST_INS5_IJNSA_ILi8EEESH_EEENS5_IJSH_SB_EEEEEEEvNS4_8identityES12_S1C_vS1D_EENS_8epilogue10collective6detail29Sm90TmaWarpSpecializedAdapterINS1G_15DefaultEpilogueISJ_SK_SK_NS1F_6thread17LinearCombinationISJ_Li1EffLNS1K_9ScaleType4KindE0ELNS_15FloatRoundStyleE2ESJ_EENS1_15EpilogueDefaultEEEEEvvEEEEvNT_6ParamsE:
        .type           _ZN7cutlass13device_kernelINS_4gemm6kernel13GemmUniversalIN4cute5tupleIJiiiiEEENS1_10collective13CollectiveMmaINS1_37MainloopSm90TmaGmmaWarpSpecializedFP8ILi4ENS5_IJNS4_1CILi1EEESB_SB_EEENS1_35KernelTmaWarpSpecializedCooperativeEEENS5_IJNSA_ILi256EEENSA_ILi64EEENSA_ILi32EEEEEENS_12float_e5m2_tENS5_IJlSB_lEEESJ_SK_NS4_8TiledMMAINS4_8MMA_AtomIJNS4_4SM904GMMA30MMA_64x64x32_F32E5M2E5M2_SS_TNILNSO_7ScaleInE1ELSQ_1EEEEEENS4_6LayoutINS5_IJNSA_ILi2EEESB_SB_EEENS5_IJSB_NSA_ILi0EEESW_EEEEENS5_IJNS4_10UnderscoreESZ_SZ_EEEEENS4_13SM90_TMA_LOADENS4_14ComposedLayoutINS4_7SwizzleILi1ELi4ELi3EEENS4_18smem_ptr_flag_bitsILi8EEENST_INS5_IJNSA_ILi8EEESH_EEENS5_IJSH_SB_EEEEEEEvNS4_8identityES12_S1C_vS1D_EENS_8epilogue10collective6detail29Sm90TmaWarpSpecializedAdapterINS1G_15DefaultEpilogueISJ_SK_SK_NS1F_6thread17LinearCombinationISJ_Li1EffLNS1K_9ScaleType4KindE0ELNS_15FloatRoundStyleE2ESJ_EENS1_15EpilogueDefaultEEEEEvvEEEEvNT_6ParamsE,@function
        .size           _ZN7cutlass13device_kernelINS_4gemm6kernel13GemmUniversalIN4cute5tupleIJiiiiEEENS1_10collective13CollectiveMmaINS1_37MainloopSm90TmaGmmaWarpSpecializedFP8ILi4ENS5_IJNS4_1CILi1EEESB_SB_EEENS1_35KernelTmaWarpSpecializedCooperativeEEENS5_IJNSA_ILi256EEENSA_ILi64EEENSA_ILi32EEEEEENS_12float_e5m2_tENS5_IJlSB_lEEESJ_SK_NS4_8TiledMMAINS4_8MMA_AtomIJNS4_4SM904GMMA30MMA_64x64x32_F32E5M2E5M2_SS_TNILNSO_7ScaleInE1ELSQ_1EEEEEENS4_6LayoutINS5_IJNSA_ILi2EEESB_SB_EEENS5_IJSB_NSA_ILi0EEESW_EEEEENS5_IJNS4_10UnderscoreESZ_SZ_EEEEENS4_13SM90_TMA_LOADENS4_14ComposedLayoutINS4_7SwizzleILi1ELi4ELi3EEENS4_18smem_ptr_flag_bitsILi8EEENST_INS5_IJNSA_ILi8EEESH_EEENS5_IJSH_SB_EEEEEEEvNS4_8identityES12_S1C_vS1D_EENS_8epilogue10collective6detail29Sm90TmaWarpSpecializedAdapterINS1G_15DefaultEpilogueISJ_SK_SK_NS1F_6thread17LinearCombinationISJ_Li1EffLNS1K_9ScaleType4KindE0ELNS_15FloatRoundStyleE2ESJ_EENS1_15EpilogueDefaultEEEEEvvEEEEvNT_6ParamsE,(.L_x_201 - _ZN7cutlass13device_kernelINS_4gemm6kernel13GemmUniversalIN4cute5tupleIJiiiiEEENS1_10collective13CollectiveMmaINS1_37MainloopSm90TmaGmmaWarpSpecializedFP8ILi4ENS5_IJNS4_1CILi1EEESB_SB_EEENS1_35KernelTmaWarpSpecializedCooperativeEEENS5_IJNSA_ILi256EEENSA_ILi64EEENSA_ILi32EEEEEENS_12float_e5m2_tENS5_IJlSB_lEEESJ_SK_NS4_8TiledMMAINS4_8MMA_AtomIJNS4_4SM904GMMA30MMA_64x64x32_F32E5M2E5M2_SS_TNILNSO_7ScaleInE1ELSQ_1EEEEEENS4_6LayoutINS5_IJNSA_ILi2EEESB_SB_EEENS5_IJSB_NSA_ILi0EEESW_EEEEENS5_IJNS4_10UnderscoreESZ_SZ_EEEEENS4_13SM90_TMA_LOADENS4_14ComposedLayoutINS4_7SwizzleILi1ELi4ELi3EEENS4_18smem_ptr_flag_bitsILi8EEENST_INS5_IJNSA_ILi8EEESH_EEENS5_IJSH_SB_EEEEEEEvNS4_8identityES12_S1C_vS1D_EENS_8epilogue10collective6detail29Sm90TmaWarpSpecializedAdapterINS1G_15DefaultEpilogueISJ_SK_SK_NS1F_6thread17LinearCombinationISJ_Li1EffLNS1K_9ScaleType4KindE0ELNS_15FloatRoundStyleE2ESJ_EENS1_15EpilogueDefaultEEEEEvvEEEEvNT_6ParamsE)
        .other          _ZN7cutlass13device_kernelINS_4gemm6kernel13GemmUniversalIN4cute5tupleIJiiiiEEENS1_10collective13CollectiveMmaINS1_37MainloopSm90TmaGmmaWarpSpecializedFP8ILi4ENS5_IJNS4_1CILi1EEESB_SB_EEENS1_35KernelTmaWarpSpecializedCooperativeEEENS5_IJNSA_ILi256EEENSA_ILi64EEENSA_ILi32EEEEEENS_12float_e5m2_tENS5_IJlSB_lEEESJ_SK_NS4_8TiledMMAINS4_8MMA_AtomIJNS4_4SM904GMMA30MMA_64x64x32_F32E5M2E5M2_SS_TNILNSO_7ScaleInE1ELSQ_1EEEEEENS4_6LayoutINS5_IJNSA_ILi2EEESB_SB_EEENS5_IJSB_NSA_ILi0EEESW_EEEEENS5_IJNS4_10UnderscoreESZ_SZ_EEEEENS4_13SM90_TMA_LOADENS4_14ComposedLayoutINS4_7SwizzleILi1ELi4ELi3EEENS4_18smem_ptr_flag_bitsILi8EEENST_INS5_IJNSA_ILi8EEESH_EEENS5_IJSH_SB_EEEEEEEvNS4_8identityES12_S1C_vS1D_EENS_8epilogue10collective6detail29Sm90TmaWarpSpecializedAdapterINS1G_15DefaultEpilogueISJ_SK_SK_NS1F_6thread17LinearCombinationISJ_Li1EffLNS1K_9ScaleType4KindE0ELNS_15FloatRoundStyleE2ESJ_EENS1_15EpilogueDefaultEEEEEvvEEEEvNT_6ParamsE,@"STO_CUDA_ENTRY STV_DEFAULT"
_ZN7cutlass13device_kernelINS_4gemm6kernel13GemmUniversalIN4cute5tupleIJiiiiEEENS1_10collective13CollectiveMmaINS1_37MainloopSm90TmaGmmaWarpSpecializedFP8ILi4ENS5_IJNS4_1CILi1EEESB_SB_EEENS1_35KernelTmaWarpSpecializedCooperativeEEENS5_IJNSA_ILi256EEENSA_ILi64EEENSA_ILi32EEEEEENS_12float_e5m2_tENS5_IJlSB_lEEESJ_SK_NS4_8TiledMMAINS4_8MMA_AtomIJNS4_4SM904GMMA30MMA_64x64x32_F32E5M2E5M2_SS_TNILNSO_7ScaleInE1ELSQ_1EEEEEENS4_6LayoutINS5_IJNSA_ILi2EEESB_SB_EEENS5_IJSB_NSA_ILi0EEESW_EEEEENS5_IJNS4_10UnderscoreESZ_SZ_EEEEENS4_13SM90_TMA_LOADENS4_14ComposedLayoutINS4_7SwizzleILi1ELi4ELi3EEENS4_18smem_ptr_flag_bitsILi8EEENST_INS5_IJNSA_ILi8EEESH_EEENS5_IJSH_SB_EEEEEEEvNS4_8identityES12_S1C_vS1D_EENS_8epilogue10collective6detail29Sm90TmaWarpSpecializedAdapterINS1G_15DefaultEpilogueISJ_SK_SK_NS1F_6thread17LinearCombinationISJ_Li1EffLNS1K_9ScaleType4KindE0ELNS_15FloatRoundStyleE2ESJ_EENS1_15EpilogueDefaultEEEEEvvEEEEvNT_6ParamsE:
[----:B------:R-:W-:Y:S01]  /*0000*/  LDC R1, c[0x0][0x28] ;  /* 0x00000a00ff017b82 */ /* 0x000fe20000000800 */
[----:B------:R-:W0:Y:S01]  /*0010*/  S2R R0, SR_TID.X ;  /* 0x0000000000007919 */ /* 0x000e220000002100 */
[----:B------:R-:W-:Y:S01]  /*0020*/  ELECT P0, URZ, PT ;  /* 0x00000000003f782f */ /* 0x000fe20003800000 */
[----:B------:R-:W-:Y:S01]  /*0030*/  BSSY B0, `(.L_x_0) ;  /* 0x000000f000007945 */ /* 0x000fe20003800000 */
[--C-:B0-----:R-:W-:Y:S02]  /*0040*/  SHF.R.U32.HI R2, RZ, 0x5, R0.reuse ;  /* 0x00000005ff027819 */ /* 0x101fe40000011600 */
[----:B------:R-:W-:-:S03]  /*0050*/  SHF.R.U32.HI R3, RZ, 0x7, R0 ;  /* 0x00000007ff037819 */ /* 0x000fc60000011600 */
[----:B------:R-:W0:Y:S04]  /*0060*/  SHFL.IDX PT, R5, R2, RZ, 0x1f ;  /* 0x00001fff02057589 */ /* 0x000e2800000e0000 */
[----:B------:R1:W2:Y:S01]  /*0070*/  SHFL.IDX PT, R6, R3, RZ, 0x1f ;  /* 0x00001fff03067589 */ /* 0x0002a200000e0000 */
[----:B0-----:R-:W-:-:S13]  /*0080*/  ISETP.NE.OR P0, PT, R5, RZ, !P0 ;  /* 0x000000ff0500720c */ /* 0x001fda0004705670 */
[----:B-12---:R-:W-:Y:S05]  /*0090*/  @P0 BRA `(.L_x_1) ;  /* 0x0000000000200947 */ /* 0x006fea0003800000 */
[----:B------:R-:W-:Y:S02]  /*00a0*/  ULDC.64 UR4, c[0x0][0x198] ;  /* 0x0000660000047ab9 */ /* 0x000fe40000000a00 */
[----:B------:R-:W-:Y:S02]  /*00b0*/  UIADD3 UR6, UP0, UR4, 0xf0, URZ ;  /* 0x000000f004067890 */ /* 0x000fe4000ff1e03f */
[----:B------:R-:W-:Y:S02]  /*00c0*/  UIADD3 UR4, UP1, UR4, 0x1f0, URZ ;  /* 0x000001f004047890 */ /* 0x000fe4000ff3e03f */
[----:B------:R-:W-:Y:S02]  /*00d0*/  UIADD3.X UR7, URZ, UR5, URZ, UP0, !UPT ;  /* 0x000000053f077290 */ /* 0x000fe400087fe43f */
[----:B------:R-:W-:-:S07]  /*00e0*/  UIADD3.X UR5, URZ, UR5, URZ, UP1, !UPT ;  /* 0x000000053f057290 */ /* 0x000fce0008ffe43f */
[----:B------:R0:W-:Y:S02]  /*00f0*/  UTMACCTL.PF [UR6] ;  /* 0x00000000060079b9 */ /* 0x0001e40008040000 */
[----:B------:R0:W-:Y:S02]  /*0100*/  UTMACCTL.PF [UR4] ;  /* 0x00000000040079b9 */ /* 0x0001e40008040000 */
[----:B0-----:R-:W-:Y:S01]  /*0110*/  NOP ;  /* 0x0000000000007918 */ /* 0x001fe20000000000 */
.L_x_1:
[----:B------:R-:W-:Y:S05]  /*0120*/  BSYNC B0 ;  /* 0x0000000000007941 */ /* 0x000fea0003800000 */
.L_x_0:
[----:B------:R-:W0:Y:S02]  /*0130*/  SHFL.IDX PT, R3, R2, RZ, 0x1f ;  /* 0x00001fff02037589 */ /* 0x000e2400000e0000 */
[----:B0-----:R-:W-:-:S13]  /*0140*/  ISETP.NE.AND P0, PT, R3, RZ, PT ;  /* 0x000000ff0300720c */ /* 0x001fda0003f05270 */
[----:B------:R-:W-:Y:S05]  /*0150*/  @P0 BRA `(.L_x_2) ;  /* 0x0000000000580947 */ /* 0x000fea0003800000 */
[----:B------:R-:W0:Y:S01]  /*0160*/  S2UR UR8, SR_CgaCtaId ;  /* 0x00000000000879c3 */ /* 0x000e220000008800 */
[----:B------:R-:W-:Y:S01]  /*0170*/  UMOV UR4, 0x400 ;  /* 0x0000040000047882 */ /* 0x000fe20000000000 */
[----:B------:R-:W-:Y:S01]  /*0180*/  UMOV UR5, 0x1 ;  /* 0x0000000100057882 */ /* 0x000fe20000000000 */
[----:B------:R-:W-:Y:S01]  /*0190*/  UMOV UR6, 0x100 ;  /* 0x0000010000067882 */ /* 0x000fe20000000000 */
[----:B------:R-:W-:Y:S01]  /*01a0*/  ELECT P0, URZ, PT ;  /* 0x00000000003f782f */ /* 0x000fe20003800000 */
[----:B------:R-:W-:-:S04]  /*01b0*/  UIADD3 UR6, -UR6, 0x100000, URZ ;  /* 0x0010000006067890 */ /* 0x000fc8000fffe13f */
[----:B------:R-:W-:Y:S02]  /*01c0*/  USHF.L.U32 UR7, UR6, 0xb, URZ ;  /* 0x0000000b06077899 */ /* 0x000fe4000800063f */
[----:B------:R-:W-:Y:S02]  /*01d0*/  USHF.L.U32 UR6, UR6, 0x1, URZ ;  /* 0x0000000106067899 */ /* 0x000fe4000800063f */
[----:B0-----:R-:W-:Y:S02]  /*01e0*/  ULEA UR8, UR8, UR4, 0x18 ;  /* 0x0000000408087291 */ /* 0x001fe4000f8ec03f */
[----:B------:R-:W-:-:S04]  /*01f0*/  UIADD3 UR4, -UR5, 0x100000, URZ ;  /* 0x0010000005047890 */ /* 0x000fc8000fffe13f */
[----:B------:R-:W-:Y:S02]  /*0200*/  USHF.L.U32 UR5, UR4, 0xb, URZ ;  /* 0x0000000b04057899 */ /* 0x000fe4000800063f */
[----:B------:R-:W-:Y:S01]  /*0210*/  USHF.L.U32 UR4, UR4, 0x1, URZ ;  /* 0x0000000104047899 */ /* 0x000fe2000800063f */
[----:B------:R-:W0:Y:S11]  /*0220*/  FENCE.VIEW.ASYNC.S ;  /* 0x00000000000073c6 */ /* 0x000e360000000000 */
[----:B0-----:R0:W1:Y:S01]  /*0230*/  SYNCS.EXCH.64 URZ, [UR8], UR4 ;  /* 0x00000004083f75b2 */ /* 0x0010620008000100 */
[----:B------:R0:W2:Y:S01]  /*0240*/  SYNCS.EXCH.64 URZ, [UR8+0x20], UR6 ;  /* 0x00002006083f75b2 */ /* 0x0000a20008000100 */
[----:B------:R0:W3:Y:S01]  /*0250*/  SYNCS.EXCH.64 URZ, [UR8+0x8], UR4 ;  /* 0x00000804083f75b2 */ /* 0x0000e20008000100 */
[----:B------:R0:W4:Y:S01]  /*0260*/  SYNCS.EXCH.64 URZ, [UR8+0x28], UR6 ;  /* 0x00002806083f75b2 */ /* 0x0001220008000100 */
[----:B------:R0:W0:Y:S01]  /*0270*/  SYNCS.EXCH.64 URZ, [UR8+0x10], UR4 ;  /* 0x00001004083f75b2 */ /* 0x0000220008000100 */
[----:B------:R0:W0:Y:S01]  /*0280*/  SYNCS.EXCH.64 URZ, [UR8+0x30], UR6 ;  /* 0x00003006083f75b2 */ /* 0x0000220008000100 */
[----:B------:R0:W0:Y:S01]  /*0290*/  SYNCS.EXCH.64 URZ, [UR8+0x18], UR4 ;  /* 0x00001804083f75b2 */ /* 0x0000220008000100 */
[----:B------:R0:W0:Y:S01]  /*02a0*/  SYNCS.EXCH.64 URZ, [UR8+0x38], UR6 ;  /* 0x00003806083f75b2 */ /* 0x0000220008000100 */
[----:B------:R-:W-:Y:S01]  /*02b0*/  NOP ;  /* 0x0000000000007918 */ /* 0x000fe20000000000 */
.L_x_2:
[----:B------:R-:W5:Y:S01]  /*02c0*/  SHFL.IDX PT, R2, R2, RZ, 0x1f ;  /* 0x00001fff02027589 */ /* 0x000f6200000e0000 */
[----:B------:R-:W1:Y:S01]  /*02d0*/  LDC R3, c[0x0][0x65c] ;  /* 0x00019700ff037b82 */ /* 0x000e620000000800 */
[----:B------:R-:W-:Y:S02]  /*02e0*/  ELECT P0, URZ, PT ;  /* 0x00000000003f782f */ /* 0x000fe40003800000 */
[----:B------:R-:W-:Y:S01]  /*02f0*/  SHF.R.S32.HI R4, RZ, 0x1f, R5 ;  /* 0x0000001fff047819 */ /* 0x000fe20000011405 */
[----:B------:R-:W2:Y:S01]  /*0300*/  S2R R10, SR_CTAID.Y ;  /* 0x00000000000a7919 */ /* 0x000ea20000002600 */
[----:B0-----:R-:W-:Y:S01]  /*0310*/  UMOV UR4, 0x20 ;  /* 0x0000002000047882 */ /* 0x001fe20000000000 */
[C---:B------:R-:W-:Y:S01]  /*0320*/  ISETP.NE.AND P2, PT, R6.reuse, RZ, PT ;  /* 0x000000ff0600720c */ /* 0x040fe20003f45270 */
[----:B------:R-:W-:Y:S01]  /*0330*/  VIADD R11, R6, 0xffffffff ;  /* 0xffffffff060b7836 */ /* 0x000fe20000000000 */
[----:B------:R-:W0:Y:S01]  /*0340*/  S2R R8, SR_CTAID.X ;  /* 0x0000000000087919 */ /* 0x000e220000002500 */
[----:B------:R-:W-:Y:S01]  /*0350*/  LEA.HI R4, R4, R5, RZ, 0x2 ;  /* 0x0000000504047211 */ /* 0x000fe200078f10ff */
[----:B------:R-:W-:Y:S01]  /*0360*/  NOP ;  /* 0x0000000000007918 */ /* 0x000fe20000000000 */
[----:B------:R-:W-:Y:S01]  /*0370*/  NOP ;  /* 0x0000000000007918 */ /* 0x000fe20000000000 */
[----:B------:R-:W-:-:S02]  /*0380*/  ISETP.GE.U32.AND P1, PT, R11, 0x2, PT ;  /* 0x000000020b00780c */ /* 0x000fc40003f26070 */
[----:B------:R-:W-:-:S05]  /*0390*/  LOP3.LUT R4, R4, 0xfffffffc, RZ, 0xc0, !PT ;  /* 0xfffffffc04047812 */ /* 0x000fca00078ec0ff */
[----:B------:R-:W-:Y:S01]  /*03a0*/  IMAD.IADD R5, R5, 0x1, -R4 ;  /* 0x0000000105057824 */ /* 0x000fe200078e0a04 */
[----:B-----5:R-:W-:Y:S02]  /*03b0*/  ISETP.NE.OR P0, PT, R2, RZ, !P0 ;  /* 0x000000ff0200720c */ /* 0x020fe40004705670 */
[----:B-1----:R-:W-:-:S11]  /*03c0*/  ISETP.NE.AND P3, PT, R3, 0x1, PT ;  /* 0x000000010300780c */ /* 0x002fd60003f65270 */
[----:B------:R-:W-:Y:S01]  /*03d0*/  VOTEU.ALL UP0, P0 ;  /* 0x00000000003f7886 */ /* 0x000fe20000000000 */
[----:B------:R-:W-:Y:S01]  /*03e0*/  VOTEU.ALL UP1, P0 ;  /* 0x00000000003f7886 */ /* 0x000fe20000020000 */
[----:B------:R-:W0:Y:S01]  /*03f0*/  @P3 LDC R9, c[0x0][0x10] ;  /* 0x00000400ff093b82 */ /* 0x000e220000000800 */
[----:B--2---:R-:W-:Y:S02]  /*0400*/  @P3 IMAD.MOV.U32 R2, RZ, RZ, R10 ;  /* 0x000000ffff023224 */ /* 0x004fe400078e000a */
[----:B------:R-:W-:Y:S01]  /*0410*/  @!UP0 UMOV UR6, 0x400 ;  /* 0x0000040000068882 */ /* 0x000fe20000000000 */
[----:B------:R-:W-:-:S04]  /*0420*/  @!UP0 UIADD3 UR4, -UR4, 0x100000, URZ ;  /* 0x0010000004048890 */ /* 0x000fc8000fffe13f */
[----:B------:R-:W-:Y:S02]  /*0430*/  @!UP0 USHF.L.U32 UR5, UR4, 0xb, URZ ;  /* 0x0000000b04058899 */ /* 0x000fe4000800063f */
[----:B------:R-:W-:Y:S01]  /*0440*/  @!UP0 USHF.L.U32 UR4, UR4, 0x1, URZ ;  /* 0x0000000104048899 */ /* 0x000fe2000800063f */
[----:B------:R-:W-:Y:S02]  /*0450*/  @P3 IMAD.MOV.U32 R3, RZ, RZ, RZ ;  /* 0x000000ffff033224 */ /* 0x000fe400078e00ff */
[----:B------:R-:W-:Y:S01]  /*0460*/  @P3 IMAD.MOV.U32 R13, RZ, RZ, RZ ;  /* 0x000000ffff0d3224 */ /* 0x000fe200078e00ff */
[----:B------:R-:W1:Y:S08]  /*0470*/  @!UP0 S2UR UR7, SR_CgaCtaId ;  /* 0x00000000000789c3 */ /* 0x000e700000008800 */
[----:B------:R-:W2:Y:S01]  /*0480*/  @!P3 LDC R7, c[0x0][0xc] ;  /* 0x00000300ff07bb82 */ /* 0x000ea20000000800 */
[----:B0-----:R-:W-:-:S04]  /*0490*/  @P3 IMAD.WIDE.U32 R2, R8, R9, R2 ;  /* 0x0000000908023225 */ /* 0x001fc800078e0002 */
[----:B------:R-:W-:Y:S02]  /*04a0*/  IMAD.MOV.U32 R9, RZ, RZ, RZ ;  /* 0x000000ffff097224 */ /* 0x000fe400078e00ff */
[----:B------:R-:W-:Y:S01]  /*04b0*/  @P3 IMAD.IADD R3, R3, 0x1, R13 ;  /* 0x0000000103033824 */ /* 0x000fe200078e020d */
[----:B-1----:R-:W-:Y:S01]  /*04c0*/  @!UP0 ULEA UR6, UR7, UR6, 0x18 ;  /* 0x0000000607068291 */ /* 0x002fe2000f8ec03f */
[----:B------:R-:W-:Y:S01]  /*04d0*/  VOTEU.ALL UP0, P0 ;  /* 0x00000000003f7886 */ /* 0x000fe20000000000 */
[----:B------:R-:W-:-:S04]  /*04e0*/  ISETP.NE.AND P0, PT, R5, 0x3, PT ;  /* 0x000000030500780c */ /* 0x000fc80003f05270 */
[----:B------:R-:W-:-:S04]  /*04f0*/  ISETP.EQ.OR P0, PT, R5, RZ, !P0 ;  /* 0x000000ff0500720c */ /* 0x000fc80004702670 */
[----:B------:R-:W-:Y:S01]  /*0500*/  ISETP.EQ.AND P0, PT, R6, RZ, P0 ;  /* 0x000000ff0600720c */ /* 0x000fe20000702270 */
[----:B------:R-:W0:Y:S02]  /*0510*/  FENCE.VIEW.ASYNC.S ;  /* 0x00000000000073c6 */ /* 0x000e240000000000 */
[----:B0-----:R0:W3:Y:S01]  /*0520*/  @!UP0 SYNCS.EXCH.64 URZ, [UR6+0x50], UR4 ;  /* 0x00005004063f85b2 */ /* 0x0010e20008000100 */
[----:B--2---:R-:W-:Y:S01]  /*0530*/  @!P3 IMAD.WIDE.U32 R6, R7, R10, R8 ;  /* 0x0000000a0706b225 */ /* 0x004fe200078e0008 */
[----:B------:R-:W-:-:S03]  /*0540*/  SEL R4, RZ, 0x1, !P0 ;  /* 0x00000001ff047807 */ /* 0x000fc60004000000 */
[----:B------:R-:W-:Y:S02]  /*0550*/  @!P3 IMAD.MOV.U32 R2, RZ, RZ, R6 ;  /* 0x000000ffff02b224 */ /* 0x000fe400078e0006 */
[----:B------:R-:W-:Y:S01]  /*0560*/  @!P3 IMAD.MOV.U32 R3, RZ, RZ, R7 ;  /* 0x000000ffff03b224 */ /* 0x000fe200078e0007 */
[----:B------:R-:W-:Y:S01]  /*0570*/  SEL R4, R4, 0x2, P1 ;  /* 0x0000000204047807 */ /* 0x000fe20000800000 */
[----:B------:R0:W3:Y:S01]  /*0580*/  @!UP1 SYNCS.EXCH.64 URZ, [UR6+0x58], UR4 ;  /* 0x00005804063f95b2 */ /* 0x0000e20008000100 */
[----:B------:R-:W-:Y:S01]  /*0590*/  NOP ;  /* 0x0000000000007918 */ /* 0x000fe20000000000 */
[----:B---34-:R-:W-:Y:S06]  /*05a0*/  BAR.SYNC.DEFER_BLOCKING 0x0 ;  /* 0x0000000000007b1d */ /* 0x018fec0000010000 */
[----:B------:R-:W-:Y:S05]  /*05b0*/  @!P2 BRA `(.L_x_3) ;  /* 0x0000007400b4a947 */ /* 0x000fea0003800000 */
[----:B------:R-:W-:-:S13]  /*05c0*/  ISETP.GT.U32.AND P0, PT, R11, 0x1, PT ;  /* 0x000000010b00780c */ /* 0x000fda0003f04070 */
[----:B0-----:R-:W-:Y:S05]  /*05d0*/  @P0 EXIT ;  /* 0x000000000000094d */ /* 0x001fea0003800000 */
[----:B------:R-:W-:Y:S01]  /*05e0*/  ULDC.64 UR4, c[0x0][0x650] ;  /* 0x0001940000047ab9 */ /* 0x000fe20000000a00 */
[----:B------:R-:W-:Y:S01]  /*05f0*/  PRMT R12, RZ, 0x7610, R12 ;  /* 0x00007610ff0c7816 */ /* 0x000fe2000000000c */
[----:B------:R-:W-:Y:S01]  /*0600*/  IMAD.MOV.U32 R7, RZ, RZ, -0x1 ;  /* 0xffffffffff077424 */ /* 0x000fe200078e00ff */
[----:B------:R-:W-:Y:S01]  /*0610*/  ISETP.GE.U32.AND P0, PT, R2, UR4, PT ;  /* 0x0000000402007c0c */ /* 0x000fe2000bf06070 */
[----:B------:R-:W-:Y:S02]  /*0620*/  IMAD.MOV.U32 R6, RZ, RZ, -0x1 ;  /* 0xffffffffff067424 */ /* 0x000fe400078e00ff */
[----:B------:R-:W-:Y:S01]  /*0630*/  IMAD.MOV.U32 R5, RZ, RZ, -0x1 ;  /* 0xffffffffff057424 */ /* 0x000fe200078e00ff */
[----:B------:R-:W-:-:S13]  /*0640*/  ISETP.GE.U32.AND.EX P0, PT, R3, UR5, PT, P0 ;  /* 0x0000000503007c0c */ /* 0x000fda000bf06100 */
[----:B------:R-:W-:Y:S05]  /*0650*/  @P0 BRA `(.L_x_4) ;  /* 0x00000004005c0947 */ /* 0x000fea0003800000 */
[----:B------:R-:W0:Y:S01]  /*0660*/  LDC.64 R16, c[0x0][0x628] ;  /* 0x00018a00ff107b82 */ /* 0x000e220000000a00 */
[----:B------:R-:W-:Y:S02]  /*0670*/  IMAD.MOV.U32 R6, RZ, RZ, R2 ;  /* 0x000000ffff067224 */ /* 0x000fe400078e0002 */
[----:B------:R-:W-:-:S05]  /*0680*/  IMAD.MOV.U32 R7, RZ, RZ, R3 ;  /* 0x000000ffff077224 */ /* 0x000fca00078e0003 */
[----:B------:R-:W1:Y:S08]  /*0690*/  LDC R18, c[0x0][0x630] ;  /* 0x00018c00ff127b82 */ /* 0x000e700000000800 */
[----:B------:R-:W2:Y:S01]  /*06a0*/  LDC.64 R20, c[0x0][0x620] ;  /* 0x00018800ff147b82 */ /* 0x000ea20000000a00 */
[----:B0-----:R-:W-:-:S04]  /*06b0*/  ISETP.NE.U32.AND P0, PT, R16, RZ, PT ;  /* 0x000000ff1000720c */ /* 0x001fc80003f05070 */
[----:B------:R-:W-:-:S13]  /*06c0*/  ISETP.NE.AND.EX P0, PT, R17, RZ, PT, P0 ;  /* 0x000000ff1100720c */ /* 0x000fda0003f05300 */
[----:B-12---:R-:W-:Y:S05]  /*06d0*/  @!P0 BRA `(.L_x_5) ;  /* 0x0000000000288947 */ /* 0x006fea0003800000 */
[----:B------:R-:W0:Y:S02]  /*06e0*/  LDC R5, c[0x0][0x634] ;  /* 0x00018d00ff057b82 */ /* 0x000e240000000800 */
[----:B0-----:R-:W-:-:S05]  /*06f0*/  IADD3 R5, P0, R2, R5, RZ ;  /* 0x0000000502057210 */ /* 0x001fca0007f1e0ff */
[----:B------:R-:W-:-:S04]  /*0700*/  IMAD.X R11, RZ, RZ, R3, P0 ;  /* 0x000000ffff0b7224 */ /* 0x000fc800000e0603 */
[----:B------:R-:W-:-:S04]  /*0710*/  IMAD.WIDE.U32 R6, R11, R16, RZ ;  /* 0x000000100b067225 */ /* 0x000fc800078e00ff */
[----:B------:R-:W-:-:S04]  /*0720*/  IMAD.WIDE.U32 R12, P0, R5, R17, R6 ;  /* 0x00000011050c7225 */ /* 0x000fc80007800006 */
[----:B------:R-:W-:-:S04]  /*0730*/  IMAD.WIDE.U32 R6, R5, R16, RZ ;  /* 0x0000001005067225 */ /* 0x000fc800078e00ff */
[----:B------:R-:W-:Y:S01]  /*0740*/  IMAD.X R15, RZ, RZ, RZ, P0 ;  /* 0x000000ffff0f7224 */ /* 0x000fe200000e06ff */
[----:B------:R-:W-:Y:S01]  /*0750*/  IADD3 RZ, P0, R7, R12, RZ ;  /* 0x0000000c07ff7210 */ /* 0x000fe20007f1e0ff */
[----:B------:R-:W-:-:S04]  /*0760*/  IMAD.MOV.U32 R14, RZ, RZ, R13 ;  /* 0x000000ffff0e7224 */ /* 0x000fc800078e000d */
[----:B------:R-:W-:-:S08]  /*0770*/  IMAD.WIDE.U32.X R6, R11, R17, R14, P0 ;  /* 0x000000110b067225 */ /* 0x000fd000000e040e */
.L_x_5:
[--C-:B------:R-:W-:Y:S01]  /*0780*/  SHF.R.U64 R26, R6, R18, R7.reuse ;  /* 0x00000012061a7219 */ /* 0x100fe20000001207 */
[----:B------:R-:W0:Y:S01]  /*0790*/  LDC.64 R22, c[0x0][0x640] ;  /* 0x00019000ff167b82 */ /* 0x000e220000000a00 */
[----:B------:R-:W-:Y:S01]  /*07a0*/  I2FP.F32.U32 R5, R8 ;  /* 0x0000000800057245 */ /* 0x000fe20000201000 */
[----:B------:R-:W-:Y:S01]  /*07b0*/  ULDC UR4, c[0x0][0x150] ;  /* 0x0000540000047ab9 */ /* 0x000fe20000000800 */
[----:B------:R-:W-:Y:S02]  /*07c0*/  SHF.R.U32.HI R6, RZ, R18, R7 ;  /* 0x00000012ff067219 */ /* 0x000fe40000011607 */
[----:B------:R-:W-:Y:S01]  /*07d0*/  IADD3 R11, P0, RZ, -R26, RZ ;  /* 0x8000001aff0b7210 */ /* 0x000fe20007f1e0ff */
[----:B------:R-:W-:Y:S01]  /*07e0*/  FMUL R5, R5, UR4 ;  /* 0x0000000405057c20 */ /* 0x000fe20008400000 */
[----:B------:R-:W-:Y:S01]  /*07f0*/  ULDC UR4, c[0x0][0x154] ;  /* 0x0000550000047ab9 */ /* 0x000fe20000000800 */
[----:B------:R-:W1:Y:S02]  /*0800*/  LDC R14, c[0x0][0x618] ;  /* 0x00018600ff0e7b82 */ /* 0x000e640000000800 */
[----:B------:R-:W-:-:S02]  /*0810*/  IMAD.X R13, RZ, RZ, ~R6, P0 ;  /* 0x000000ffff0d7224 */ /* 0x000fc400000e0e06 */
[----:B------:R-:W2:Y:S01]  /*0820*/  F2I.U32.TRUNC.NTZ R5, R5 ;  /* 0x0000000500057305 */ /* 0x000ea2000020f000 */
[----:B------:R-:W-:-:S03]  /*0830*/  IMAD.WIDE.U32 R6, R11, R20, R2 ;  /* 0x000000140b067225 */ /* 0x000fc600078e0002 */
[----:B------:R-:W3:Y:S01]  /*0840*/  LDC R9, c[0x0][0x144] ;  /* 0x00005100ff097b82 */ /* 0x000ee20000000800 */
[----:B------:R-:W-:-:S04]  /*0850*/  IMAD R12, R13, R20, RZ ;  /* 0x000000140d0c7224 */ /* 0x000fc800078e02ff */
[----:B------:R-:W-:Y:S02]  /*0860*/  IMAD R11, R11, R21, R12 ;  /* 0x000000150b0b7224 */ /* 0x000fe400078e020c */
[----:B------:R-:W-:Y:S01]  /*0870*/  IMAD.MOV.U32 R12, RZ, RZ, 0x1 ;  /* 0x00000001ff0c7424 */ /* 0x000fe200078e00ff */
[----:B------:R-:W4:Y:S01]  /*0880*/  LDC R18, c[0x0][0x608] ;  /* 0x00018200ff127b82 */ /* 0x000f220000000800 */
[----:B------:R-:W-:Y:S01]  /*0890*/  IMAD.IADD R11, R7, 0x1, R11 ;  /* 0x00000001070b7824 */ /* 0x000fe200078e020b */
[----:B0-----:R-:W-:Y:S01]  /*08a0*/  ISETP.NE.U32.AND P0, PT, R22, RZ, PT ;  /* 0x000000ff1600720c */ /* 0x001fe20003f05070 */
[----:B--2---:R-:W-:-:S03]  /*08b0*/  IMAD.MOV R7, RZ, RZ, -R5 ;  /* 0x000000ffff077224 */ /* 0x004fc600078e0a05 */
[----:B------:R-:W-:Y:S02]  /*08c0*/  ISETP.NE.AND.EX P0, PT, R23, RZ, PT, P0 ;  /* 0x000000ff1700720c */ /* 0x000fe40003f05300 */
[----:B------:R-:W0:Y:S01]  /*08d0*/  LDC R13, c[0x0][0x658] ;  /* 0x00019600ff0d7b82 */ /* 0x000e220000000800 */
[--C-:B-1----:R-:W-:Y:S02]  /*08e0*/  SHF.R.U64 R16, R6, R14, R11.reuse ;  /* 0x0000000e06107219 */ /* 0x102fe4000000120b */
[----:B------:R-:W-:Y:S02]  /*08f0*/  I2FP.F32.U32 R6, R10 ;  /* 0x0000000a00067245 */ /* 0x000fe40000201000 */
[----:B------:R-:W-:-:S03]  /*0900*/  SHF.R.U32.HI R11, RZ, R14, R11 ;  /* 0x0000000eff0b7219 */ /* 0x000fc6000001160b */
[----:B------:R-:W1:Y:S01]  /*0910*/  LDC R17, c[0x0][0x148] ;  /* 0x00005200ff117b82 */ /* 0x000e620000000800 */
[----:B---3--:R-:W-:Y:S02]  /*0920*/  IMAD R5, R9, R7, R8 ;  /* 0x0000000709057224 */ /* 0x008fe400078e0208 */
[----:B------:R-:W-:Y:S01]  /*0930*/  FMUL R7, R6, UR4 ;  /* 0x0000000406077c20 */ /* 0x000fe20008400000 */
[----:B------:R-:W-:-:S03]  /*0940*/  IMAD.MOV.U32 R6, RZ, RZ, -0x1 ;  /* 0xffffffffff067424 */ /* 0x000fc600078e00ff */
[----:B------:R2:W3:Y:S01]  /*0950*/  F2I.U32.TRUNC.NTZ R15, R7 ;  /* 0x00000007000f7305 */ /* 0x0004e2000020f000 */
[----:B------:R-:W1:Y:S01]  /*0960*/  LDC R21, c[0x0][0x600] ;  /* 0x00018000ff157b82 */ /* 0x000e620000000800 */
[-CC-:B----4-:R-:W-:Y:S02]  /*0970*/  SHF.R.U64 R27, R16, R18.reuse, R11.reuse ;  /* 0x00000012101b7219 */ /* 0x190fe4000000120b */
[----:B------:R-:W-:-:S05]  /*0980*/  SHF.R.U32.HI R8, RZ, R18, R11 ;  /* 0x00000012ff087219 */ /* 0x000fca000001160b */
[----:B------:R-:W4:Y:S01]  /*0990*/  LDC R20, c[0x0][0x648] ;  /* 0x00019200ff147b82 */ /* 0x000f220000000800 */
[-CC-:B0-----:R-:W-:Y:S02]  /*09a0*/  SHF.R.U64 R18, R27, R13.reuse, R8.reuse ;  /* 0x0000000d1b127219 */ /* 0x181fe40000001208 */
[-C--:B------:R-:W-:Y:S02]  /*09b0*/  SHF.L.U32 R6, R6, R13.reuse, RZ ;  /* 0x0000000d06067219 */ /* 0x080fe400000006ff */
[-C--:B------:R-:W-:Y:S02]  /*09c0*/  SHF.R.U32.HI R8, RZ, R13.reuse, R8 ;  /* 0x0000000dff087219 */ /* 0x080fe40000011608 */
[----:B------:R-:W-:Y:S01]  /*09d0*/  LOP3.LUT R14, RZ, R6, RZ, 0x33, !PT ;  /* 0x00000006ff0e7212 */ /* 0x000fe200078e33ff */
[----:B------:R-:W0:Y:S01]  /*09e0*/  LDC R25, c[0x0][0x638] ;  /* 0x00018e00ff197b82 */ /* 0x000e220000000800 */
[----:B------:R-:W-:Y:S01]  /*09f0*/  SHF.L.U32 R11, R12, R13, RZ ;  /* 0x0000000d0c0b7219 */ /* 0x000fe200000006ff */
[----:B------:R-:W-:-:S02]  /*0a00*/  IMAD.MOV.U32 R6, RZ, RZ, R18 ;  /* 0x000000ffff067224 */ /* 0x000fc400078e0012 */
[----:B--2---:R-:W-:-:S04]  /*0a10*/  IMAD.MOV.U32 R7, RZ, RZ, R8 ;  /* 0x000000ffff077224 */ /* 0x004fc800078e0008 */
[----:B------:R-:W2:Y:S01]  /*0a20*/  LDC R24, c[0x0][0x610] ;  /* 0x00018400ff187b82 */ /* 0x000ea20000000800 */
[----:B---3--:R-:W-:Y:S05]  /*0a30*/  @!P0 BRA `(.L_x_6) ;  /* 0x0000000000288947 */ /* 0x008fea0003800000 */
[----:B------:R-:W3:Y:S02]  /*0a40*/  LDC R13, c[0x0][0x64c] ;  /* 0x00019300ff0d7b82 */ /* 0x000ee40000000800 */
[----:B---3--:R-:W-:-:S05]  /*0a50*/  IADD3 R13, P0, R18, R13, RZ ;  /* 0x0000000d120d7210 */ /* 0x008fca0007f1e0ff */
        /* <DEDUP_REMOVED lines=8> */
.L_x_6:
[----:B----4-:R-:W-:Y:S01]  /*0ae0*/  SHF.R.U64 R6, R6, R20, R7 ;  /* 0x0000001406067219 */ /* 0x010fe20000001207 */
[----:B-1----:R-:W-:Y:S01]  /*0af0*/  VIADD R7, R21, 0xffffffff ;  /* 0xffffffff15077836 */ /* 0x002fe20000000000 */
[----:B------:R-:W-:Y:S01]  /*0b00*/  LOP3.LUT R14, R27, R14, RZ, 0xc0, !PT ;  /* 0x0000000e1b0e7212 */ /* 0x000fe200078ec0ff */
[----:B------:R-:W-:Y:S02]  /*0b10*/  IMAD.MOV R15, RZ, RZ, -R15 ;  /* 0x000000ffff0f7224 */ /* 0x000fe400078e0a0f */
[----:B------:R-:W-:Y:S01]  /*0b20*/  IMAD.MOV R8, RZ, RZ, -R6 ;  /* 0x000000ffff087224 */ /* 0x000fe200078e0a06 */
[----:B------:R-:W-:Y:S01]  /*0b30*/  LOP3.LUT R7, R16, R7, RZ, 0xc0, !PT ;  /* 0x0000000710077212 */ /* 0x000fe200078ec0ff */
[----:B------:R-:W-:Y:S02]  /*0b40*/  IMAD R14, R11, R6, R14 ;  /* 0x000000060b0e7224 */ /* 0x000fe400078e020e */
[----:B------:R-:W-:Y:S02]  /*0b50*/  @P3 IMAD R5, R17, R15, R10 ;  /* 0x0000000f11053224 */ /* 0x000fe400078e020a */
[----:B0-----:R-:W-:-:S02]  /*0b60*/  IMAD R6, R8, R25, R18 ;  /* 0x0000001908067224 */ /* 0x001fc400078e0212 */
[----:B--2---:R-:W-:Y:S02]  /*0b70*/  IMAD R5, R14, R24, R5 ;  /* 0x000000180e057224 */ /* 0x004fe400078e0205 */
[----:B------:R-:W-:Y:S02]  /*0b80*/  IMAD R8, R6, R21, R7 ;  /* 0x0000001506087224 */ /* 0x000fe400078e0207 */
[----:B------:R-:W-:-:S03]  /*0b90*/  IMAD.MOV.U32 R12, RZ, RZ, 0x1 ;  /* 0x00000001ff0c7424 */ /* 0x000fc600078e00ff */
[----:B------:R-:W-:Y:S02]  /*0ba0*/  SEL R6, R8, R5, !P3 ;  /* 0x0000000508067207 */ /* 0x000fe40005800000 */
[----:B------:R-:W-:Y:S01]  /*0bb0*/  SEL R7, R5, R8, !P3 ;  /* 0x0000000805077207 */ /* 0x000fe20005800000 */
[----:B------:R-:W-:-:S07]  /*0bc0*/  IMAD.MOV.U32 R5, RZ, RZ, R26 ;  /* 0x000000ffff057224 */ /* 0x000fce00078e001a */
.L_x_4:
[----:B------:R-:W-:-:S08]  /*0bd0*/  NOP ;  /* 0x0000000000007918 */ /* 0x000fd00000000000 */
[----:B------:R-:W0:Y:S02]  /*0be0*/  USETMAXREG.TRY_ALLOC.CTAPOOL UP0, 0xe8 ;  /* 0x000000e8000079c8 */ /* 0x000e240008000600 */
[----:B0-----:R-:W-:-:S13]  /*0bf0*/  PLOP3.LUT P0, PT, PT, PT, UP0, 0x80, 0x0 ;  /* 0x000000000000781c */ /* 0x001fda0003f0f008 */
[----:B------:R-:W-:Y:S05]  /*0c00*/  @!P0 BRA `(.L_x_4) ;  /* 0xfffffffc00f08947 */ /* 0x000fea000383ffff */
[----:B------:R-:W-:Y:S01]  /*0c10*/  ULDC.64 UR4, c[0x0][0x598] ;  /* 0x0001660000047ab9 */ /* 0x000fe20000000a00 */
[----:B------:R-:W-:Y:S01]  /*0c20*/  ULDC.64 UR18, c[0x0][0x208] ;  /* 0x0000820000127ab9 */ /* 0x000fe20000000a00 */
[----:B------:R-:W-:-:S04]  /*0c30*/  ISETP.NE.U32.AND P0, PT, RZ, UR4, PT ;  /* 0x00000004ff007c0c */ /* 0x000fc8000bf05070 */
[----:B------:R-:W-:-:S13]  /*0c40*/  ISETP.NE.AND.EX P0, PT, RZ, UR5, PT, P0 ;  /* 0x00000005ff007c0c */ /* 0x000fda000bf05300 */
[----:B------:R-:W-:Y:S05]  /*0c50*/  @!P0 BRA `(.L_x_7) ;  /* 0x00000000001c8947 */ /* 0x000fea0003800000 */
[----:B------:R-:W0:Y:S02]  /*0c60*/  LDC.64 R8, c[0x0][0x598] ;  /* 0x00016600ff087b82 */ /* 0x000e240000000a00 */
[----:B0-----:R-:W2:Y:S02]  /*0c70*/  LDG.E.64 R8, desc[UR18][R8.64] ;  /* 0x0000001208087981 */ /* 0x001ea4000c1e1b00 */
[----:B--2---:R-:W-:-:S04]  /*0c80*/  ISETP.NE.U32.AND P0, PT, R8, RZ, PT ;  /* 0x000000ff0800720c */ /* 0x004fc80003f05070 */
[----:B------:R-:W-:-:S13]  /*0c90*/  ISETP.NE.AND.EX P0, PT, R9, RZ, PT, P0 ;  /* 0x000000ff0900720c */ /* 0x000fda0003f05300 */
[----:B------:R-:W-:Y:S05]  /*0ca0*/  @!P0 BRA `(.L_x_7) ;  /* 0x0000000000088947 */ /* 0x000fea0003800000 */
[----:B------:R0:W5:Y:S01]  /*0cb0*/  LD.E R8, desc[UR18][R8.64] ;  /* 0x0000001208087980 */ /* 0x000162000c101900 */
[----:B------:R-:W-:Y:S05]  /*0cc0*/  BRA `(.L_x_8) ;  /* 0x0000000000207947 */ /* 0x000fea0003800000 */
.L_x_7:
[----:B------:R-:W-:Y:S02]  /*0cd0*/  ULDC.64 UR4, c[0x0][0x588] ;  /* 0x0001620000047ab9 */ /* 0x000fe40000000a00 */
[----:B------:R-:W-:-:S04]  /*0ce0*/  ISETP.NE.U32.AND P0, PT, RZ, UR4, PT ;  /* 0x00000004ff007c0c */ /* 0x000fc8000bf05070 */
[----:B------:R-:W-:-:S13]  /*0cf0*/  ISETP.NE.AND.EX P0, PT, RZ, UR5, PT, P0 ;  /* 0x00000005ff007c0c */ /* 0x000fda000bf05300 */
[----:B------:R-:W-:Y:S05]  /*0d00*/  @!P0 BRA `(.L_x_9) ;  /* 0x00000000000c8947 */ /* 0x000fea0003800000 */
[----:B------:R-:W0:Y:S02]  /*0d10*/  LDC.64 R8, c[0x0][0x588] ;  /* 0x00016200ff087b82 */ /* 0x000e240000000a00 */
[----:B0-----:R1:W5:Y:S01]  /*0d20*/  LDG.E R8, desc[UR18][R8.64] ;  /* 0x0000001208087981 */ /* 0x001362000c1e1900 */
[----:B------:R-:W-:Y:S05]  /*0d30*/  BRA `(.L_x_8) ;  /* 0x0000000000047947 */ /* 0x000fea0003800000 */
.L_x_9:
[----:B------:R-:W2:Y:S02]  /*0d40*/  LDC R8, c[0x0][0x580] ;  /* 0x00016000ff087b82 */ /* 0x000ea40000000800 */
.L_x_8:
[----:B------:R-:W-:Y:S02]  /*0d50*/  ULDC.64 UR4, c[0x0][0x5a0] ;  /* 0x0001680000047ab9 */ /* 0x000fe40000000a00 */
[----:B------:R-:W-:-:S04]  /*0d60*/  ISETP.NE.U32.AND P0, PT, RZ, UR4, PT ;  /* 0x00000004ff007c0c */ /* 0x000fc8000bf05070 */
[----:B------:R-:W-:-:S13]  /*0d70*/  ISETP.NE.AND.EX P0, PT, RZ, UR5, PT, P0 ;  /* 0x00000005ff007c0c */ /* 0x000fda000bf05300 */
[----:B------:R-:W-:Y:S05]  /*0d80*/  @!P0 BRA `(.L_x_10) ;  /* 0x00000000001c8947 */ /* 0x000fea0003800000 */
[----:B------:R-:W3:Y:S02]  /*0d90*/  LDC.64 R10, c[0x0][0x5a0] ;  /* 0x00016800ff0a7b82 */ /* 0x000ee40000000a00 */
[----:B---3--:R-:W3:Y:S02]  /*0da0*/  LDG.E.64 R10, desc[UR18][R10.64] ;  /* 0x000000120a0a7981 */ /* 0x008ee4000c1e1b00 */
[----:B---3--:R-:W-:-:S04]  /*0db0*/  ISETP.NE.U32.AND P0, PT, R10, RZ, PT ;  /* 0x000000ff0a00720c */ /* 0x008fc80003f05070 */
[----:B------:R-:W-:-:S13]  /*0dc0*/  ISETP.NE.AND.EX P0, PT, R11, RZ, PT, P0 ;  /* 0x000000ff0b00720c */ /* 0x000fda0003f05300 */
[----:B------:R-:W-:Y:S05]  /*0dd0*/  @!P0 BRA `(.L_x_10) ;  /* 0x0000000000088947 */ /* 0x000fea0003800000 */
[----:B01----:R0:W5:Y:S01]  /*0de0*/  LD.E R9, desc[UR18][R10.64] ;  /* 0x000000120a097980 */ /* 0x003162000c101900 */
[----:B------:R-:W-:Y:S05]  /*0df0*/  BRA `(.L_x_11) ;  /* 0x0000000000207947 */ /* 0x000fea0003800000 */
.L_x_10:
[----:B------:R-:W-:Y:S02]  /*0e00*/  ULDC.64 UR4, c[0x0][0x590] ;  /* 0x0001640000047ab9 */ /* 0x000fe40000000a00 */
[----:B------:R-:W-:-:S04]  /*0e10*/  ISETP.NE.U32.AND P0, PT, RZ, UR4, PT ;  /* 0x00000004ff007c0c */ /* 0x000fc8000bf05070 */
[----:B------:R-:W-:-:S13]  /*0e20*/  ISETP.NE.AND.EX P0, PT, RZ, UR5, PT, P0 ;  /* 0x00000005ff007c0c */ /* 0x000fda000bf05300 */
[----:B------:R-:W-:Y:S05]  /*0e30*/  @!P0 BRA `(.L_x_12) ;  /* 0x00000000000c8947 */ /* 0x000fea0003800000 */
[----:B------:R-:W0:Y:S02]  /*0e40*/  LDC.64 R10, c[0x0][0x590] ;  /* 0x00016400ff0a7b82 */ /* 0x000e240000000a00 */
[----:B01----:R1:W5:Y:S01]  /*0e50*/  LDG.E R9, desc[UR18][R10.64] ;  /* 0x000000120a097981 */ /* 0x003362000c1e1900 */
[----:B------:R-:W-:Y:S05]  /*0e60*/  BRA `(.L_x_11) ;  /* 0x0000000000047947 */ /* 0x000fea0003800000 */
.L_x_12:
[----:B01----:R-:W3:Y:S02]  /*0e70*/  LDC R9, c[0x0][0x584] ;  /* 0x00016100ff097b82 */ /* 0x003ee40000000800 */
.L_x_11:
[----:B------:R-:W-:-:S13]  /*0e80*/  LOP3.LUT P0, RZ, R12, 0xff, RZ, 0xc0, !PT ;  /* 0x000000ff0cff7812 */ /* 0x000fda000780c0ff */
[----:B------:R-:W-:Y:S05]  /*0e90*/  @!P0 EXIT ;  /* 0x000000000000894d */ /* 0x000fea0003800000 */
[----:B------:R-:W-:Y:S01]  /*0ea0*/  ULDC UR4, c[0x0][0x28c] ;  /* 0x0000a30000047ab9 */ /* 0x000fe20000000800 */
[----:B------:R-:W-:Y:S01]  /*0eb0*/  LOP3.LUT R142, R4, 0x1, RZ, 0xfc, !PT ;  /* 0x00000001048e7812 */ /* 0x000fe200078efcff */
[----:B------:R-:W-:-:S04]  /*0ec0*/  UIADD3 UR4, UR4, 0x1f, URZ ;  /* 0x0000001f04047890 */ /* 0x000fc8000fffe03f */
[----:B------:R-:W-:-:S04]  /*0ed0*/  USHF.R.S32.HI UR5, URZ, 0x1f, UR4 ;  /* 0x0000001f3f057899 */ /* 0x000fc80008011404 */
[----:B------:R-:W-:-:S03]  /*0ee0*/  ULEA.HI UR5, UR5, UR4, URZ, 0x5 ;  /* 0x0000000405057291 */ /* 0x000fc6000f8f283f */
[----:B------:R-:W-:Y:S01]  /*0ef0*/  UMOV UR4, URZ ;  /* 0x0000003f00047c82 */ /* 0x000fe20008000000 */
[----:B------:R-:W-:-:S03]  /*0f00*/  USHF.R.S32.HI UR9, URZ, 0x5, UR5 ;  /* 0x000000053f097899 */ /* 0x000fc60008011405 */
[----:B------:R-:W-:-:S09]  /*0f10*/  UMOV UR5, URZ ;  /* 0x0000003f00057c82 */ /* 0x000fd20008000000 */
.L_x_165:
[----:B01----:R-:W-:Y:S01]  /*0f20*/  LOP3.LUT R10, R0, 0x80, RZ, 0xc0, !PT ;  /* 0x00000080000a7812 */ /* 0x003fe200078ec0ff */
[----:B------:R-:W0:Y:S01]  /*0f30*/  S2UR UR13, SR_CgaCtaId ;  /* 0x00000000000d79c3 */ /* 0x000e220000008800 */
[----:B------:R-:W-:Y:S01]  /*0f40*/  UMOV UR12, 0x400 ;  /* 0x00000400000c7882 */ /* 0x000fe20000000000 */
[----:B------:R-:W-:Y:S01]  /*0f50*/  UMOV UR6, URZ ;  /* 0x0000003f00067c82 */ /* 0x000fe20008000000 */
[----:B------:R-:W-:Y:S01]  /*0f60*/  SHF.R.U32.HI R10, RZ, 0x7, R10 ;  /* 0x00000007ff0a7819 */ /* 0x000fe2000001160a */
[----:B------:R-:W-:Y:S01]  /*0f70*/  UMOV UR7, URZ ;  /* 0x0000003f00077c82 */ /* 0x000fe20008000000 */
[----:B------:R-:W-:Y:S01]  /*0f80*/  UMOV UR16, UR5 ;  /* 0x0000000500107c82 */ /* 0x000fe20008000000 */
[----:B------:R-:W-:Y:S02]  /*0f90*/  CS2R R18, SRZ ;  /* 0x0000000000127805 */ /* 0x000fe4000001ff00 */
[----:B------:R-:W-:Y:S01]  /*0fa0*/  CS2R R16, SRZ ;  /* 0x0000000000107805 */ /* 0x000fe2000001ff00 */
[----:B------:R-:W1:Y:S01]  /*0fb0*/  LDC R11, c[0x0][0x28c] ;  /* 0x0000a300ff0b7b82 */ /* 0x000e620000000800 */
[----:B----4-:R-:W4:Y:S01]  /*0fc0*/  SHFL.IDX PT, R10, R10, RZ, 0x1f ;  /* 0x00001fff0a0a7589 */ /* 0x010f2200000e0000 */
[----:B------:R-:W-:-:S02]  /*0fd0*/  CS2R R20, SRZ ;  /* 0x0000000000147805 */ /* 0x000fc4000001ff00 */
[----:B------:R-:W-:Y:S02]  /*0fe0*/  CS2R R22, SRZ ;  /* 0x0000000000167805 */ /* 0x000fe4000001ff00 */
[----:B------:R-:W-:Y:S02]  /*0ff0*/  CS2R R88, SRZ ;  /* 0x0000000000587805 */ /* 0x000fe4000001ff00 */
[----:B------:R-:W-:Y:S02]  /*1000*/  CS2R R90, SRZ ;  /* 0x00000000005a7805 */ /* 0x000fe4000001ff00 */
[----:B------:R-:W-:Y:S02]  /*1010*/  CS2R R92, SRZ ;  /* 0x00000000005c7805 */ /* 0x000fe4000001ff00 */
[----:B------:R-:W-:Y:S02]  /*1020*/  CS2R R96, SRZ ;  /* 0x0000000000607805 */ /* 0x000fe4000001ff00 */
        /* <DEDUP_REMOVED lines=16> */
[----:B-1----:R-:W-:Y:S02]  /*1130*/  ISETP.GE.AND P0, PT, R11, 0x1, PT ;  /* 0x000000010b00780c */ /* 0x002fe40003f06270 */
[----:B------:R-:W-:Y:S02]  /*1140*/  CS2R R128, SRZ ;  /* 0x0000000000807805 */ /* 0x000fe4000001ff00 */
[----:B----4-:R-:W-:-:S02]  /*1150*/  R2UR UR8, R10 ;  /* 0x000000000a0872ca */ /* 0x010fc400000e0000 */
[----:B------:R-:W-:Y:S02]  /*1160*/  CS2R R130, SRZ ;  /* 0x0000000000827805 */ /* 0x000fe4000001ff00 */
[----:B------:R-:W-:Y:S02]  /*1170*/  CS2R R132, SRZ ;  /* 0x0000000000847805 */ /* 0x000fe4000001ff00 */
[----:B------:R-:W-:Y:S02]  /*1180*/  CS2R R134, SRZ ;  /* 0x0000000000867805 */ /* 0x000fe4000001ff00 */
[----:B------:R-:W-:Y:S02]  /*1190*/  CS2R R136, SRZ ;  /* 0x0000000000887805 */ /* 0x000fe4000001ff00 */
[----:B------:R-:W-:Y:S02]  /*11a0*/  CS2R R138, SRZ ;  /* 0x00000000008a7805 */ /* 0x000fe4000001ff00 */
[----:B------:R-:W-:Y:S01]  /*11b0*/  CS2R R140, SRZ ;  /* 0x00000000008c7805 */ /* 0x000fe2000001ff00 */
[----:B------:R-:W-:Y:S01]  /*11c0*/  IMAD.MOV.U32 R143, RZ, RZ, RZ ;  /* 0x000000ffff8f7224 */ /* 0x000fe200078e00ff */
[----:B------:R-:W-:Y:S01]  /*11d0*/  CS2R R56, SRZ ;  /* 0x0000000000387805 */ /* 0x000fe2000001ff00 */
[----:B------:R-:W-:Y:S01]  /*11e0*/  IMAD.MOV.U32 R145, RZ, RZ, RZ ;  /* 0x000000ffff917224 */ /* 0x000fe200078e00ff */
[----:B------:R-:W-:Y:S01]  /*11f0*/  CS2R R58, SRZ ;  /* 0x00000000003a7805 */ /* 0x000fe2000001ff00 */
[----:B--23--:R-:W-:Y:S01]  /*1200*/  IMAD.U32 R13, RZ, RZ, UR4 ;  /* 0x00000004ff0d7e24 */ /* 0x00cfe2000f8e00ff */
[----:B------:R-:W-:Y:S01]  /*1210*/  CS2R R60, SRZ ;  /* 0x00000000003c7805 */ /* 0x000fe2000001ff00 */
[----:B------:R-:W-:Y:S01]  /*1220*/  ULEA.HI UR10, UR8, UR8, URZ, 0x1 ;  /* 0x00000008080a7291 */ /* 0x000fe2000f8f083f */
[----:B------:R-:W-:-:S02]  /*1230*/  CS2R R62, SRZ ;  /* 0x00000000003e7805 */ /* 0x000fc4000001ff00 */
[----:B------:R-:W-:Y:S02]  /*1240*/  CS2R R64, SRZ ;  /* 0x0000000000407805 */ /* 0x000fe4000001ff00 */
[----:B------:R-:W-:Y:S01]  /*1250*/  CS2R R66, SRZ ;  /* 0x0000000000427805 */ /* 0x000fe2000001ff00 */
[----:B------:R-:W-:Y:S01]  /*1260*/  ULOP3.LUT UR11, UR10, 0x1ffffe, URZ, 0xc0, !UPT ;  /* 0x001ffffe0a0b7892 */ /* 0x000fe2000f8ec03f */
[----:B------:R-:W-:Y:S01]  /*1270*/  CS2R R68, SRZ ;  /* 0x0000000000447805 */ /* 0x000fe2000001ff00 */
[----:B0-----:R-:W-:Y:S01]  /*1280*/  ULEA UR10, UR13, UR12, 0x18 ;  /* 0x0000000c0d0a7291 */ /* 0x001fe2000f8ec03f */
[----:B------:R-:W-:Y:S01]  /*1290*/  CS2R R70, SRZ ;  /* 0x0000000000467805 */ /* 0x000fe2000001ff00 */
[----:B------:R-:W-:Y:S01]  /*12a0*/  UIADD3 UR11, UR8, -UR11, URZ ;  /* 0x8000000b080b7290 */ /* 0x000fe2000fffe03f */
[----:B------:R-:W-:Y:S02]  /*12b0*/  CS2R R72, SRZ ;  /* 0x0000000000487805 */ /* 0x000fe4000001ff00 */
[----:B------:R-:W-:Y:S01]  /*12c0*/  CS2R R74, SRZ ;  /* 0x00000000004a7805 */ /* 0x000fe2000001ff00 */
[----:B------:R-:W-:Y:S01]  /*12d0*/  UMOV UR8, URZ ;  /* 0x0000003f00087c82 */ /* 0x000fe20008000000 */
[----:B------:R-:W-:Y:S01]  /*12e0*/  ULEA UR11, UR11, UR10, 0xb ;  /* 0x0000000a0b0b7291 */ /* 0x000fe2000f8e583f */
[----:B------:R-:W-:-:S02]  /*12f0*/  CS2R R76, SRZ ;  /* 0x00000000004c7805 */ /* 0x000fc4000001ff00 */
[----:B------:R-:W-:Y:S02]  /*1300*/  CS2R R78, SRZ ;  /* 0x00000000004e7805 */ /* 0x000fe4000001ff00 */
[----:B------:R-:W-:Y:S01]  /*1310*/  CS2R R80, SRZ ;  /* 0x0000000000507805 */ /* 0x000fe2000001ff00 */
[----:B------:R-:W-:Y:S01]  /*1320*/  UIADD3 UR11, UR11, 0x100, URZ ;  /* 0x000001000b0b7890 */ /* 0x000fe2000fffe03f */
[----:B------:R-:W-:Y:S02]  /*1330*/  CS2R R82, SRZ ;  /* 0x0000000000527805 */ /* 0x000fe4000001ff00 */
[----:B------:R-:W-:Y:S02]  /*1340*/  CS2R R84, SRZ ;  /* 0x0000000000547805 */ /* 0x000fe4000001ff00 */
[----:B------:R-:W-:Y:S01]  /*1350*/  CS2R R86, SRZ ;  /* 0x0000000000567805 */ /* 0x000fe2000001ff00 */
[----:B------:R-:W-:Y:S01]  /*1360*/  USHF.R.U32.HI UR11, URZ, 0x4, UR11 ;  /* 0x000000043f0b7899 */ /* 0x000fe2000801160b */
[----:B------:R-:W-:-:S02]  /*1370*/  CS2R R24, SRZ ;  /* 0x0000000000187805 */ /* 0x000fc4000001ff00 */
[----:B------:R-:W-:Y:S02]  /*1380*/  CS2R R26, SRZ ;  /* 0x00000000001a7805 */ /* 0x000fe4000001ff00 */
[----:B------:R-:W-:Y:S01]  /*1390*/  CS2R R28, SRZ ;  /* 0x00000000001c7805 */ /* 0x000fe2000001ff00 */
[----:B------:R-:W-:Y:S01]  /*13a0*/  ULOP3.LUT UR11, UR11, 0x3fff, URZ, 0xc0, !UPT ;  /* 0x00003fff0b0b7892 */ /* 0x000fe2000f8ec03f */
        /* <DEDUP_REMOVED lines=12> */
[----:B------:R-:W-:Y:S01]  /*1470*/  CS2R R54, SRZ ;  /* 0x0000000000367805 */ /* 0x000fe2000001ff00 */
[----:B------:R-:W-:Y:S06]  /*1480*/  @!P0 BRA `(.L_x_13) ;  /* 0x0000000800308947 */ /* 0x000fec0003800000 */
[----:B------:R-:W-:-:S13]  /*1490*/  ISETP.NE.AND P1, PT, R142, 0x3, PT ;  /* 0x000000038e00780c */ /* 0x000fda0003f25270 */
[----:B------:R-:W-:Y:S05]  /*14a0*/  @!P1 BRA `(.L_x_14) ;  /* 0x0000000000049947 */ /* 0x000fea0003800000 */
[----:B------:R-:W-:Y:S01]  /*14b0*/  BPT.TRAP 0x1 ;  /* 0x000000040000795c */ /* 0x000fe20000300000 */
.L_x_14:
[----:B------:R-:W-:Y:S01]  /*14c0*/  ULEA UR7, UR5, UR10, 0x3 ;  /* 0x0000000a05077291 */ /* 0x000fe2000f8e183f */
[----:B------:R-:W-:-:S05]  /*14d0*/  IMAD.U32 R10, RZ, RZ, UR4 ;  /* 0x00000004ff0a7e24 */ /* 0x000fca000f8e00ff */
[----:B------:R-:W-:-:S04]  /*14e0*/  SHF.L.U32 R10, R10, 0x1f, RZ ;  /* 0x0000001f0a0a7819 */ /* 0x000fc800000006ff */
[----:B------:R0:W1:Y:S01]  /*14f0*/  SYNCS.PHASECHK.TRANS64.TRYWAIT P0, [UR7], R10 ;  /* 0x0000000aff0075a7 */ /* 0x0000620008000147 */
[----:B------:R-:W-:Y:S05]  /*1500*/  @!P1 BRA `(.L_x_15) ;  /* 0x0000000000049947 */ /* 0x000fea0003800000 */
[----:B------:R-:W-:Y:S01]  /*1510*/  BPT.TRAP 0x1 ;  /* 0x000000040000795c */ /* 0x000fe20000300000 */
.L_x_15:
[----:B------:R-:W-:Y:S01]  /*1520*/  UMOV UR6, 0x1 ;  /* 0x0000000100067882 */ /* 0x000fe20000000000 */
[----:B------:R-:W-:Y:S01]  /*1530*/  IMAD.MOV.U32 R18, RZ, RZ, RZ ;  /* 0x000000ffff127224 */ /* 0x000fe200078e00ff */
[----:B-1----:R-:W-:Y:S06]  /*1540*/  @P0 BRA `(.L_x_16) ;  /* 0x0000000000080947 */ /* 0x002fec0003800000 */
[----:B------:R-:W1:Y:S02]  /*1550*/  SYNCS.PHASECHK.TRANS64.TRYWAIT P0, [UR7], R10 ;  /* 0x0000000aff0075a7 */ /* 0x000e640008000147 */
[----:B-1----:R-:W-:Y:S05]  /*1560*/  @!P0 BRA `(.L_x_17) ;  /* 0x0000007c00588947 */ /* 0x002fea0003800000 */
.L_x_16:
[----:B------:R-:W-:Y:S01]  /*1570*/  UIADD3 UR7, UR10, 0x8100, URZ ;  /* 0x000081000a077890 */ /* 0x000fe2000fffe03f */
[----:B------:R-:W-:Y:S01]  /*1580*/  WARPGROUP.ARRIVE ;  /* 0x00000000000079c5 */ /* 0x000fe20000000000 */
[----:B------:R-:W-:Y:S01]  /*1590*/  ULOP3.LUT UR12, UR11, 0x10000, URZ, 0xfc, !UPT ;  /* 0x000100000b0c7892 */ /* 0x000fe2000f8efc3f */
[----:B------:R-:W-:Y:S01]  /*15a0*/  IMAD.MOV.U32 R19, RZ, RZ, RZ ;  /* 0x000000ffff137224 */ /* 0x000fe200078e00ff */
[----:B------:R-:W-:Y:S01]  /*15b0*/  USHF.R.U32.HI UR7, URZ, 0x4, UR7 ;  /* 0x000000043f077899 */ /* 0x000fe20008011607 */
[----:B------:R-:W-:Y:S01]  /*15c0*/  CS2R R16, SRZ ;  /* 0x0000000000107805 */ /* 0x000fe2000001ff00 */
[----:B------:R-:W-:Y:S01]  /*15d0*/  ULEA UR12, UR5, UR12, 0x9 ;  /* 0x0000000c050c7291 */ /* 0x000fe2000f8e483f */
[----:B------:R-:W-:Y:S01]  /*15e0*/  CS2R R20, SRZ ;  /* 0x0000000000147805 */ /* 0x000fe2000001ff00 */
[----:B------:R-:W-:Y:S01]  /*15f0*/  ULOP3.LUT UR7, UR7, 0x3fff, URZ, 0xc0, !UPT ;  /* 0x00003fff07077892 */ /* 0x000fe2000f8ec03f */
[----:B------:R-:W-:Y:S01]  /*1600*/  CS2R R22, SRZ ;  /* 0x0000000000167805 */ /* 0x000fe2000001ff00 */
[----:B------:R-:W-:Y:S01]  /*1610*/  UMOV UR13, 0xc0000010 ;  /* 0xc0000010000d7882 */ /* 0x000fe20000000000 */
[----:B------:R-:W-:Y:S01]  /*1620*/  UMOV UR15, 0xc0000010 ;  /* 0xc0000010000f7882 */ /* 0x000fe20000000000 */
[----:B------:R-:W-:Y:S01]  /*1630*/  ULOP3.LUT UR7, UR7, 0x10000, URZ, 0xfc, !UPT ;  /* 0x0001000007077892 */ /* 0x000fe2000f8efc3f */
[----:B------:R-:W-:-:S02]  /*1640*/  CS2R R88, SRZ ;  /* 0x0000000000587805 */ /* 0x000fc4000001ff00 */
[----:B------:R-:W-:Y:S02]  /*1650*/  CS2R R90, SRZ ;  /* 0x00000000005a7805 */ /* 0x000fe4000001ff00 */
[----:B------:R-:W-:Y:S01]  /*1660*/  CS2R R92, SRZ ;  /* 0x00000000005c7805 */ /* 0x000fe2000001ff00 */
[----:B------:R-:W-:Y:S01]  /*1670*/  ULEA UR14, UR5, UR7, 0x7 ;  /* 0x00000007050e7291 */ /* 0x000fe2000f8e383f */
[----:B------:R-:W-:Y:S01]  /*1680*/  CS2R R96, SRZ ;  /* 0x0000000000607805 */ /* 0x000fe2000001ff00 */
[----:B------:R-:W-:Y:S01]  /*1690*/  UIADD3 UR7, UR12, 0x100, URZ ;  /* 0x000001000c077890 */ /* 0x000fe2000fffe03f */
[----:B------:R-:W-:Y:S02]  /*16a0*/  CS2R R94, SRZ ;  /* 0x00000000005e7805 */ /* 0x000fe4000001ff00 */
[----:B------:R-:W-:Y:S02]  /*16b0*/  CS2R R98, SRZ ;  /* 0x0000000000627805 */ /* 0x000fe4000001ff00 */
[----:B------:R-:W-:-:S02]  /*16c0*/  CS2R R100, SRZ ;  /* 0x0000000000647805 */ /* 0x000fc4000001ff00 */
[----:B------:R-:W-:Y:S02]  /*16d0*/  CS2R R102, SRZ ;  /* 0x0000000000667805 */ /* 0x000fe4000001ff00 */
[----:B------:R-:W-:Y:S02]  /*16e0*/  CS2R R104, SRZ ;  /* 0x0000000000687805 */ /* 0x000fe4000001ff00 */
[----:B------:R-:W-:Y:S01]  /*16f0*/  CS2R R108, SRZ ;  /* 0x00000000006c7805 */ /* 0x000fe2000001ff00 */
[----:B------:R-:W-:Y:S01]  /*1700*/  QGMMA.64x64x32.F32.E5M2.E5M2 R56, gdesc[UR12], RZ, !UPT ;  /* 0x00e000000c3879f3 */ /* 0x000fe2000c7038ff */
[----:B------:R-:W-:Y:S01]  /*1710*/  UMOV UR12, UR7 ;  /* 0x00000007000c7c82 */ /* 0x000fe20008000000 */
[----:B------:R-:W-:Y:S01]  /*1720*/  ULDC UR7, c[0x0][0x50c] ;  /* 0x0001430000077ab9 */ /* 0x000fe20000000800 */
[----:B------:R-:W-:Y:S01]  /*1730*/  UMOV UR13, 0xc0000010 ;  /* 0xc0000010000d7882 */ /* 0x000fe20000000000 */
[----:B------:R-:W-:Y:S01]  /*1740*/  UISETP.NE.AND UP0, UPT, UR7, 0x1, UPT ;  /* 0x000000010700788c */ /* 0x000fe2000bf05270 */
[----:B------:R-:W-:Y:S01]  /*1750*/  QGMMA.64x64x32.F32.E5M2.E5M2 R24, gdesc[UR12], RZ, !UPT, gsb0 ;  /* 0x00e000000c1879f3 */ /* 0x000fe2000c0038ff */
[----:B------:R-:W-:-:S02]  /*1760*/  CS2R R106, SRZ ;  /* 0x00000000006a7805 */ /* 0x000fc4000001ff00 */
[----:B------:R-:W-:Y:S01]  /*1770*/  CS2R R110, SRZ ;  /* 0x00000000006e7805 */ /* 0x000fe2000001ff00 */
[----:B------:R-:W-:Y:S01]  /*1780*/  USEL UR7, URZ, 0x1, UP0 ;  /* 0x000000013f077887 */ /* 0x000fe20008000000 */
[----:B------:R-:W-:Y:S02]  /*1790*/  CS2R R112, SRZ ;  /* 0x0000000000707805 */ /* 0x000fe4000001ff00 */
[----:B------:R-:W-:Y:S02]  /*17a0*/  CS2R R114, SRZ ;  /* 0x0000000000727805 */ /* 0x000fe4000001ff00 */
[----:B------:R-:W-:Y:S02]  /*17b0*/  CS2R R116, SRZ ;  /* 0x0000000000747805 */ /* 0x000fe4000001ff00 */
[----:B------:R-:W-:Y:S02]  /*17c0*/  CS2R R118, SRZ ;  /* 0x0000000000767805 */ /* 0x000fe4000001ff00 */
[----:B------:R-:W-:-:S02]  /*17d0*/  CS2R R120, SRZ ;  /* 0x0000000000787805 */ /* 0x000fc4000001ff00 */
[----:B------:R-:W-:Y:S02]  /*17e0*/  ISETP.NE.AND P0, PT, RZ, UR7, PT ;  /* 0x00000007ff007c0c */ /* 0x000fe4000bf05270 */
        /* <DEDUP_REMOVED lines=9> */
[----:B------:R-:W-:Y:S01]  /*1880*/  CS2R R140, SRZ ;  /* 0x00000000008c7805 */ /* 0x000fe2000001ff00 */
[----:B------:R-:W-:Y:S02]  /*1890*/  IMAD.MOV.U32 R143, RZ, RZ, RZ ;  /* 0x000000ffff8f7224 */ /* 0x000fe400078e00ff */
[----:B------:R-:W-:Y:S01]  /*18a0*/  IMAD.MOV.U32 R145, RZ, RZ, RZ ;  /* 0x000000ffff917224 */ /* 0x000fe200078e00ff */
[----:B------:R-:W-:Y:S06]  /*18b0*/  @!P0 BRA `(.L_x_18) ;  /* 0x0000000400088947 */ /* 0x000fec0003800000 */
[----:B------:R-:W-:Y:S02]  /*18c0*/  WARPGROUP.DEPBAR.LE gsb0, 0x0 ;  /* 0x00008000000079c5 */ /* 0x000fe40000010000 */
[----:B------:R-:W-:-:S01]  /*18d0*/  FADD R145, RZ, R56 ;  /* 0x00000038ff917221 */ /* 0x000fc20000000000 */
[----:B------:R-:W-:Y:S01]  /*18e0*/  FADD R140, RZ, R57 ;  /* 0x00000039ff8c7221 */ /* 0x000fe20000000000 */
        /* <DEDUP_REMOVED lines=62> */
[----:B------:R-:W-:-:S06]  /*1cd0*/  UMOV UR6, URZ ;  /* 0x0000003f00067c82 */ /* 0x000fcc0008000000 */
.L_x_18:
[----:B------:R-:W-:-:S04]  /*1ce0*/  UIADD3 UR16, UR5, 0x1, URZ ;  /* 0x0000000105107890 */ /* 0x000fc8000fffe03f */
[----:B------:R-:W-:-:S04]  /*1cf0*/  UISETP.NE.AND UP0, UPT, UR16, 0x4, UPT ;  /* 0x000000041000788c */ /* 0x000fc8000bf05270 */
[----:B------:R-:W-:Y:S02]  /*1d00*/  USEL UR8, URZ, 0x1, UP0 ;  /* 0x000000013f087887 */ /* 0x000fe40008000000 */
[----:B------:R-:W-:Y:S02]  /*1d10*/  USEL UR16, UR16, URZ, UP0 ;  /* 0x0000003f10107287 */ /* 0x000fe40008000000 */
[----:B------:R-:W-:-:S06]  /*1d20*/  ULOP3.LUT UR8, UR4, UR8, URZ, 0x3c, !UPT ;  /* 0x0000000804087292 */ /* 0x000fcc000f8e3c3f */
[----:B------:R-:W-:Y:S01]  /*1d30*/  IMAD.U32 R13, RZ, RZ, UR8 ;  /* 0x00000008ff0d7e24 */ /* 0x000fe2000f8e00ff */
[----:B------:R-:W-:-:S06]  /*1d40*/  UMOV UR8, 0x1 ;  /* 0x0000000100087882 */ /* 0x000fcc0000000000 */
.L_x_13:
[----:B------:R-:W-:-:S04]  /*1d50*/  UISETP.LT.AND UP0, UPT, UR9, 0x1, UPT ;  /* 0x000000010900788c */ /* 0x000fc8000bf01270 */
[----:B------:R-:W-:-:S04]  /*1d60*/  USEL UR12, UR9, 0x1, UP0 ;  /* 0x00000001090c7887 */ /* 0x000fc80008000000 */
[----:B------:R-:W-:-:S04]  /*1d70*/  UIADD3 UR12, UR9, -UR12, URZ ;  /* 0x8000000c090c7290 */ /* 0x000fc8000fffe03f */
[----:B------:R-:W-:-:S06]  /*1d80*/  UISETP.GE.AND UP0, UPT, UR12, 0x1, UPT ;  /* 0x000000010c00788c */ /* 0x000fcc000bf06270 */
[----:B------:R-:W-:-:S13]  /*1d90*/  PLOP3.LUT P0, PT, PT, PT, UP0, 0x80, 0x0 ;  /* 0x000000000000781c */ /* 0x000fda0003f0f008 */
[----:B------:R-:W-:Y:S05]  /*1da0*/  @!P0 BRA `(.L_x_19) ;  /* 0x0000000800008947 */ /* 0x000fea0003800000 */
[----:B01----:R-:W-:Y:S01]  /*1db0*/  IMAD.U32 R10, RZ, RZ, UR12 ;  /* 0x0000000cff0a7e24 */ /* 0x003fe2000f8e00ff */
[----:B------:R-:W-:Y:S01]  /*1dc0*/  UMOV UR17, UR5 ;  /* 0x0000000500117c82 */ /* 0x000fe20008000000 */
[----:B------:R-:W-:-:S05]  /*1dd0*/  ULDC UR20, c[0x0][0x50c] ;  /* 0x0001430000147ab9 */ /* 0x000fca0000000800 */
.L_x_27:
[----:B------:R-:W-:-:S13]  /*1de0*/  ISETP.NE.AND P1, PT, R142, 0x3, PT ;  /* 0x000000038e00780c */ /* 0x000fda0003f25270 */
[----:B01----:R-:W-:Y:S05]  /*1df0*/  @!P1 BRA `(.L_x_20) ;  /* 0x0000000000049947 */ /* 0x003fea0003800000 */
[----:B------:R-:W-:Y:S01]  /*1e00*/  BPT.TRAP 0x1 ;  /* 0x000000040000795c */ /* 0x000fe20000300000 */
.L_x_20:
[----:B------:R-:W0:Y:S01]  /*1e10*/  S2UR UR12, SR_CgaCtaId ;  /* 0x00000000000c79c3 */ /* 0x000e220000008800 */
[----:B------:R-:W-:Y:S01]  /*1e20*/  UMOV UR10, 0x400 ;  /* 0x00000400000a7882 */ /* 0x000fe20000000000 */
[----:B------:R-:W-:Y:S01]  /*1e30*/  SHF.L.U32 R11, R13, 0x1f, RZ ;  /* 0x0000001f0d0b7819 */ /* 0x000fe200000006ff */
[----:B0-----:R-:W-:-:S04]  /*1e40*/  ULEA UR10, UR12, UR10, 0x18 ;  /* 0x0000000a0c0a7291 */ /* 0x001fc8000f8ec03f */
[----:B------:R-:W-:-:S09]  /*1e50*/  ULEA UR12, UR16, UR10, 0x3 ;  /* 0x0000000a100c7291 */ /* 0x000fd2000f8e183f */
[----:B------:R0:W1:Y:S01]  /*1e60*/  SYNCS.PHASECHK.TRANS64.TRYWAIT P0, [UR12], R11 ;  /* 0x0000000bff0075a7 */ /* 0x000062000800014c */
[----:B------:R-:W-:Y:S05]  /*1e70*/  @!P1 BRA `(.L_x_21) ;  /* 0x0000000000049947 */ /* 0x000fea0003800000 */
[----:B------:R-:W-:Y:S01]  /*1e80*/  BPT.TRAP 0x1 ;  /* 0x000000040000795c */ /* 0x000fe20000300000 */
.L_x_21:
[----:B-1----:R-:W-:Y:S05]  /*1e90*/  @P0 BRA `(.L_x_22) ;  /* 0x0000000000080947 */ /* 0x002fea0003800000 */
[----:B------:R-:W1:Y:S02]  /*1ea0*/  SYNCS.PHASECHK.TRANS64.TRYWAIT P0, [UR12], R11 ;  /* 0x0000000bff0075a7 */ /* 0x000e64000800014c */
[----:B-1----:R-:W-:Y:S05]  /*1eb0*/  @!P0 BRA `(.L_x_23) ;  /* 0x00000074001c8947 */ /* 0x002fea0003800000 */
.L_x_22:
[----:B------:R-:W-:Y:S01]  /*1ec0*/  UIADD3 UR12, UR10, 0x8100, URZ ;  /* 0x000081000a0c7890 */ /* 0x000fe2000fffe03f */
[----:B------:R-:W-:Y:S01]  /*1ed0*/  WARPGROUP.ARRIVE ;  /* 0x00000000000079c5 */ /* 0x000fe20000000000 */
[----:B------:R-:W-:Y:S02]  /*1ee0*/  UISETP.NE.AND UP0, UPT, UR7, URZ, UPT ;  /* 0x0000003f0700728c */ /* 0x000fe4000bf05270 */
[----:B------:R-:W-:Y:S02]  /*1ef0*/  USHF.R.U32.HI UR12, URZ, 0x4, UR12 ;  /* 0x000000043f0c7899 */ /* 0x000fe4000801160c */
[----:B------:R-:W-:Y:S02]  /*1f00*/  USEL UR8, UR8, URZ, !UP0 ;  /* 0x0000003f08087287 */ /* 0x000fe4000c000000 */
[----:B------:R-:W-:Y:S02]  /*1f10*/  ULOP3.LUT UR7, UR12, 0x3fff, URZ, 0xc0, !UPT ;  /* 0x00003fff0c077892 */ /* 0x000fe4000f8ec03f */
[----:B------:R-:W-:-:S02]  /*1f20*/  ULOP3.LUT UR12, UR11, 0x10000, URZ, 0xfc, !UPT ;  /* 0x000100000b0c7892 */ /* 0x000fc4000f8efc3f */
[----:B------:R-:W-:Y:S02]  /*1f30*/  ULOP3.LUT UR7, UR7, 0x10000, URZ, 0xfc, !UPT ;  /* 0x0001000007077892 */ /* 0x000fe4000f8efc3f */
[----:B------:R-:W-:Y:S02]  /*1f40*/  UISETP.NE.U32.AND UP0, UPT, UR8, URZ, UPT ;  /* 0x0000003f0800728c */ /* 0x000fe4000bf05070 */
[----:B------:R-:W-:Y:S02]  /*1f50*/  ULEA UR12, UR16, UR12, 0x9 ;  /* 0x0000000c100c7291 */ /* 0x000fe4000f8e483f */
[----:B------:R-:W-:Y:S02]  /*1f60*/  ULEA UR14, UR16, UR7, 0x7 ;  /* 0x00000007100e7291 */ /* 0x000fe4000f8e383f */
[----:B------:R-:W-:Y:S01]  /*1f70*/  UIADD3 UR7, UR12, 0x100, URZ ;  /* 0x000001000c077890 */ /* 0x000fe2000fffe03f */
[----:B------:R-:W-:Y:S01]  /*1f80*/  UMOV UR13, 0xc0000010 ;  /* 0xc0000010000d7882 */ /* 0x000fe20000000000 */
[----:B------:R-:W-:Y:S01]  /*1f90*/  UMOV UR15, 0xc0000010 ;  /* 0xc0000010000f7882 */ /* 0x000fe20000000000 */
[----:B------:R-:W-:-:S04]  /*1fa0*/  UIADD3 UR6, UR6, 0x1, URZ ;  /* 0x0000000106067890 */ /* 0x000fc8000fffe03f */
[----:B------:R-:W-:Y:S01]  /*1fb0*/  QGMMA.64x64x32.F32.E5M2.E5M2 R56, gdesc[UR12], R56, UP0 ;  /* 0x00e000000c3879f3 */ /* 0x000fe2000bf03838 */
[----:B------:R-:W-:Y:S01]  /*1fc0*/  UMOV UR12, UR7 ;  /* 0x00000007000c7c82 */ /* 0x000fe20008000000 */
[----:B------:R-:W-:Y:S02]  /*1fd0*/  UMOV UR13, 0xc0000010 ;  /* 0xc0000010000d7882 */ /* 0x000fe40000000000 */
[----:B------:R-:W-:Y:S01]  /*1fe0*/  QGMMA.64x64x32.F32.E5M2.E5M2 R24, gdesc[UR12], R24, UP0, gsb0 ;  /* 0x00e000000c1879f3 */ /* 0x000fe2000b803818 */
[----:B------:R-:W-:-:S04]  /*1ff0*/  UISETP.NE.AND UP0, UPT, UR6, UR20, UPT ;  /* 0x000000140600728c */ /* 0x000fc8000bf05270 */
[----:B------:R-:W-:-:S06]  /*2000*/  USEL UR7, URZ, 0x1, UP0 ;  /* 0x000000013f077887 */ /* 0x000fcc0008000000 */
[----:B------:R-:W-:Y:S01]  /*2010*/  ISETP.NE.AND P0, PT, RZ, UR7, PT ;  /* 0x00000007ff007c0c */ /* 0x000fe2000bf05270 */
[----:B------:R-:W-:-:S12]  /*2020*/  WARPGROUP.DEPBAR.LE gsb0, 0x1 ;  /* 0x00008000000079c5 */ /* 0x000fd80000010100 */
[----:B------:R-:W-:Y:S05]  /*2030*/  @!P0 BRA `(.L_x_24) ;  /* 0x0000000400088947 */ /* 0x000fea0003800000 */
[----:B------:R-:W-:Y:S02]  /*2040*/  WARPGROUP.DEPBAR.LE gsb0, 0x0 ;  /* 0x00008000000079c5 */ /* 0x000fe40000010000 */
[----:B------:R-:W-:-:S01]  /*2050*/  FADD R145, R56, R145 ;  /* 0x0000009138917221 */ /* 0x000fc20000000000 */
[----:B------:R-:W-:Y:S01]  /*2060*/  FADD R140, R57, R140 ;  /* 0x0000008c398c7221 */ /* 0x000fe20000000000 */
        /* <DEDUP_REMOVED lines=62> */
[----:B------:R-:W-:-:S06]  /*2450*/  UMOV UR6, URZ ;  /* 0x0000003f00067c82 */ /* 0x000fcc0008000000 */
.L_x_24:
[----:B------:R-:W-:Y:S05]  /*2460*/  @!P1 BRA `(.L_x_25) ;  /* 0x0000000000049947 */ /* 0x000fea0003800000 */
[----:B------:R-:W-:Y:S01]  /*2470*/  BPT.TRAP 0x1 ;  /* 0x000000040000795c */ /* 0x000fe20000300000 */
.L_x_25:
[----:B------:R-:W-:Y:S01]  /*2480*/  ULEA UR8, UR17, UR10, 0x3 ;  /* 0x0000000a11087291 */ /* 0x000fe2000f8e183f */
[----:B------:R-:W-:-:S03]  /*2490*/  ISETP.GT.U32.AND P0, PT, R4, 0x1, PT ;  /* 0x000000010400780c */ /* 0x000fc60003f04070 */
[----:B------:R-:W-:-:S04]  /*24a0*/  UIADD3 UR8, UR8, 0x20, URZ ;  /* 0x0000002008087890 */ /* 0x000fc8000fffe03f */
[----:B------:R-:W-:-:S09]  /*24b0*/  UPRMT UR8, URZ, 0x654, UR8 ;  /* 0x000006543f087896 */ /* 0x000fd20008000008 */
[----:B------:R-:W-:Y:S01]  /*24c0*/  SYNCS.ARRIVE.TRANS64.RED.A1T0 RZ, [UR8], RZ ;  /* 0x000000ffffff79a7 */ /* 0x000fe20008100408 */
[----:B------:R-:W-:Y:S05]  /*24d0*/  @P0 BRA `(.L_x_26) ;  /* 0x0000000000040947 */ /* 0x000fea0003800000 */
[----:B------:R-:W-:Y:S01]  /*24e0*/  BPT.TRAP 0x1 ;  /* 0x000000040000795c */ /* 0x000fe20000300000 */
.L_x_26:
[----:B------:R-:W-:Y:S01]  /*24f0*/  UIADD3 UR16, UR16, 0x1, URZ ;  /* 0x0000000110107890 */ /* 0x000fe2000fffe03f */
[C---:B------:R-:W-:Y:S01]  /*2500*/  ISETP.GT.AND P0, PT, R10.reuse, 0x1, PT ;  /* 0x000000010a00780c */ /* 0x040fe20003f04270 */
[----:B------:R-:W-:Y:S01]  /*2510*/  UIADD3 UR17, UR17, 0x1, URZ ;  /* 0x0000000111117890 */ /* 0x000fe2000fffe03f */
[----:B------:R-:W-:Y:S01]  /*2520*/  VIADD R10, R10, 0xffffffff ;  /* 0xffffffff0a0a7836 */ /* 0x000fe20000000000 */
[----:B------:R-:W-:Y:S02]  /*2530*/  UISETP.NE.AND UP0, UPT, UR16, 0x4, UPT ;  /* 0x000000041000788c */ /* 0x000fe4000bf05270 */
[----:B------:R-:W-:Y:S02]  /*2540*/  UISETP.NE.AND UP1, UPT, UR17, 0x4, UPT ;  /* 0x000000041100788c */ /* 0x000fe4000bf25270 */
[----:B------:R-:W-:Y:S02]  /*2550*/  USEL UR8, URZ, 0x1, UP0 ;  /* 0x000000013f087887 */ /* 0x000fe40008000000 */
[----:B------:R-:W-:-:S02]  /*2560*/  USEL UR16, UR16, URZ, UP0 ;  /* 0x0000003f10107287 */ /* 0x000fc40008000000 */
[----:B------:R-:W-:Y:S02]  /*2570*/  USEL UR17, UR17, URZ, UP1 ;  /* 0x0000003f11117287 */ /* 0x000fe40008800000 */
[----:B------:R-:W-:Y:S01]  /*2580*/  LOP3.LUT R13, R13, UR8, RZ, 0x3c, !PT ;  /* 0x000000080d0d7c12 */ /* 0x000fe2000f8e3cff */
[----:B------:R-:W-:Y:S01]  /*2590*/  UMOV UR8, 0x1 ;  /* 0x0000000100087882 */ /* 0x000fe20000000000 */
[----:B------:R-:W-:Y:S08]  /*25a0*/  @P0 BRA `(.L_x_27) ;  /* 0xfffffff8000c0947 */ /* 0x000ff0000383ffff */
.L_x_19:
[----:B------:R-:W-:Y:S01]  /*25b0*/  UISETP.NE.AND UP0, UPT, UR6, URZ, UPT ;  /* 0x0000003f0600728c */ /* 0x000fe2000bf05270 */
[----:B01----:R-:W0:Y:S03]  /*25c0*/  LDC R10, c[0x0][0x28c] ;  /* 0x0000a300ff0a7b82 */ /* 0x003e260000000800 */
[----:B------:R-:W-:-:S06]  /*25d0*/  USEL UR6, URZ, 0x1, !UP0 ;  /* 0x000000013f067887 */ /* 0x000fcc000c000000 */
[----:B------:R-:W-:Y:S02]  /*25e0*/  ISETP.NE.AND P0, PT, RZ, UR6, PT ;  /* 0x00000006ff007c0c */ /* 0x000fe4000bf05270 */
[----:B0-----:R-:W-:-:S11]  /*25f0*/  ISETP.GE.AND P1, PT, R10, 0x1, PT ;  /* 0x000000010a00780c */ /* 0x001fd60003f26270 */
[----:B------:R-:W-:Y:S05]  /*2600*/  @!P0 BRA `(.L_x_28) ;  /* 0x0000000400048947 */ /* 0x000fea0003800000 */
[----:B------:R-:W-:Y:S02]  /*2610*/  WARPGROUP.DEPBAR.LE gsb0, 0x0 ;  /* 0x00008000000079c5 */ /* 0x000fe40000010000 */
[----:B------:R-:W-:Y:S01]  /*2620*/  FADD R145, R56, R145 ;  /* 0x0000009138917221 */ /* 0x000fe20000000000 */
        /* <DEDUP_REMOVED lines=62> */
[----:B------:R-:W-:-:S07]  /*2a10*/  FADD R18, R18, R55 ;  /* 0x0000003712127221 */ /* 0x000fce0000000000 */
.L_x_28:
[----:B------:R-:W-:Y:S02]  /*2a20*/  WARPGROUP.DEPBAR.LE gsb0, 0x0 ;  /* 0x00008000000079c5 */ /* 0x000fe40000010000 */
[----:B------:R-:W-:Y:S05]  /*2a30*/  @!P1 BRA `(.L_x_29) ;  /* 0x0000000000389947 */ /* 0x000fea0003800000 */
[----:B------:R-:W-:-:S13]  /*2a40*/  ISETP.NE.AND P0, PT, R142, 0x3, PT ;  /* 0x000000038e00780c */ /* 0x000fda0003f05270 */
[----:B------:R-:W-:Y:S05]  /*2a50*/  @!P0 BRA `(.L_x_30) ;  /* 0x0000000000048947 */ /* 0x000fea0003800000 */
[----:B------:R-:W-:Y:S01]  /*2a60*/  BPT.TRAP 0x1 ;  /* 0x000000040000795c */ /* 0x000fe20000300000 */
.L_x_30:
[----:B------:R-:W-:Y:S01]  /*2a70*/  UISETP.LT.AND UP0, UPT, UR9, 0x1, UPT ;  /* 0x000000010900788c */ /* 0x000fe2000bf01270 */
[----:B------:R-:W-:-:S03]  /*2a80*/  ISETP.GT.U32.AND P0, PT, R4, 0x1, PT ;  /* 0x000000010400780c */ /* 0x000fc60003f04070 */
[----:B------:R-:W-:-:S04]  /*2a90*/  USEL UR6, UR9, 0x1, UP0 ;  /* 0x0000000109067887 */ /* 0x000fc80008000000 */
[----:B------:R-:W-:-:S04]  /*2aa0*/  UIADD3 UR6, UR5, UR9, -UR6 ;  /* 0x0000000905067290 */ /* 0x000fc8000fffe806 */
[----:B------:R-:W-:-:S04]  /*2ab0*/  USHF.L.U32 UR6, UR6, 0x3, URZ ;  /* 0x0000000306067899 */ /* 0x000fc8000800063f */
[----:B------:R-:W-:-:S04]  /*2ac0*/  ULOP3.LUT UR6, UR6, 0x18, URZ, 0xc0, !UPT ;  /* 0x0000001806067892 */ /* 0x000fc8000f8ec03f */
[----:B------:R-:W-:-:S04]  /*2ad0*/  UIADD3 UR6, UR10, 0x20, UR6 ;  /* 0x000000200a067890 */ /* 0x000fc8000fffe006 */
[----:B------:R-:W-:-:S09]  /*2ae0*/  UPRMT UR6, URZ, 0x654, UR6 ;  /* 0x000006543f067896 */ /* 0x000fd20008000006 */
[----:B------:R-:W-:Y:S01]  /*2af0*/  SYNCS.ARRIVE.TRANS64.RED.A1T0 RZ, [UR6], RZ ;  /* 0x000000ffffff79a7 */ /* 0x000fe20008100406 */
[----:B------:R-:W-:Y:S05]  /*2b00*/  @P0 BRA `(.L_x_29) ;  /* 0x0000000000040947 */ /* 0x000fea0003800000 */
[----:B------:R-:W-:Y:S01]  /*2b10*/  BPT.TRAP 0x1 ;  /* 0x000000040000795c */ /* 0x000fe20000300000 */
.L_x_29:
[----:B------:R-:W0:Y:S01]  /*2b20*/  LDC R14, c[0x0][0x288] ;  /* 0x0000a200ff0e7b82 */ /* 0x000e220000000800 */
[----:B------:R-:W-:Y:S01]  /*2b30*/  IMAD.SHL.U32 R33, R6, 0x40, RZ ;  /* 0x0000004006217824 */ /* 0x000fe200078e00ff */
[--C-:B------:R-:W-:Y:S01]  /*2b40*/  SHF.R.U32.HI R10, RZ, 0x2, R0.reuse ;  /* 0x00000002ff0a7819 */ /* 0x100fe20000011600 */
[----:B------:R-:W-:Y:S01]  /*2b50*/  IMAD.SHL.U32 R34, R7, 0x100, RZ ;  /* 0x0000010007227824 */ /* 0x000fe200078e00ff */
[C---:B------:R-:W-:Y:S01]  /*2b60*/  LOP3.LUT R12, R0.reuse, 0x60, RZ, 0xc0, !PT ;  /* 0x00000060000c7812 */ /* 0x040fe200078ec0ff */
[----:B------:R-:W-:Y:S01]  /*2b70*/  ULDC UR6, c[0x0][0x284] ;  /* 0x0000a10000067ab9 */ /* 0x000fe20000000800 */
[----:B------:R-:W-:Y:S01]  /*2b80*/  SHF.R.U32.HI R13, RZ, 0x7, R0 ;  /* 0x00000007ff0d7819 */ /* 0x000fe20000011600 */
[----:B------:R-:W-:Y:S01]  /*2b90*/  IMAD.SHL.U32 R26, R0, 0x2, RZ ;  /* 0x00000002001a7824 */ /* 0x000fe200078e00ff */
[----:B------:R-:W-:Y:S01]  /*2ba0*/  LOP3.LUT R11, R10, 0x7, RZ, 0xc0, !PT ;  /* 0x000000070a0b7812 */ /* 0x000fe200078ec0ff */
[----:B------:R-:W-:Y:S01]  /*2bb0*/  IMAD.MOV.U32 R32, RZ, RZ, -0x1 ;  /* 0xffffffffff207424 */ /* 0x000fe200078e00ff */
[----:B------:R-:W-:-:S02]  /*2bc0*/  SHF.R.U32.HI R12, RZ, 0x1, R12 ;  /* 0x00000001ff0c7819 */ /* 0x000fc4000001160c */
[----:B------:R-:W-:Y:S02]  /*2bd0*/  LOP3.LUT R10, R13, 0x1, RZ, 0xc0, !PT ;  /* 0x000000010d0a7812 */ /* 0x000fe400078ec0ff */
[----:B------:R-:W-:Y:S02]  /*2be0*/  IADD3 R15, RZ, -R12, -R11 ;  /* 0x8000000cff0f7210 */ /* 0x000fe40007ffe80b */
[----:B------:R-:W-:Y:S01]  /*2bf0*/  LOP3.LUT R13, R0, 0x3, RZ, 0xc0, !PT ;  /* 0x00000003000d7812 */ /* 0x000fe200078ec0ff */
[C---:B------:R-:W-:Y:S01]  /*2c00*/  IMAD.SHL.U32 R24, R10.reuse, 0x40, RZ ;  /* 0x000000400a187824 */ /* 0x040fe200078e00ff */
[----:B------:R-:W-:Y:S01]  /*2c10*/  LOP3.LUT R26, R33, 0x6, R26, 0xf8, !PT ;  /* 0x00000006211a7812 */ /* 0x000fe200078ef81a */
[----:B------:R-:W-:-:S03]  /*2c20*/  IMAD R15, R10, -0x40, R15 ;  /* 0xffffffc00a0f7824 */ /* 0x000fc600078e020f */
[----:B------:R-:W-:Y:S01]  /*2c30*/  LOP3.LUT R35, R24, 0x40, R11, 0xe2, !PT ;  /* 0x0000004018237812 */ /* 0x000fe200078ee20b */
[----:B------:R-:W-:Y:S01]  /*2c40*/  IMAD.WIDE R24, R7, 0x100, RZ ;  /* 0x0000010007187825 */ /* 0x000fe200078e02ff */
[----:B0-----:R-:W-:-:S03]  /*2c50*/  ISETP.GE.AND P0, PT, R33, R14, PT ;  /* 0x0000000e2100720c */ /* 0x001fc60003f06270 */
[----:B------:R-:W-:Y:S01]  /*2c60*/  IMAD R6, R13, -0x2, R14 ;  /* 0xfffffffe0d067824 */ /* 0x000fe200078e020e */
[C---:B------:R-:W-:Y:S02]  /*2c70*/  ISETP.GE.OR P0, PT, R34.reuse, UR6, P0 ;  /* 0x0000000622007c0c */ /* 0x040fe40008706670 */
[----:B------:R-:W-:Y:S01]  /*2c80*/  IADD3 R34, -R34, UR6, R15 ;  /* 0x0000000622227c10 */ /* 0x000fe2000fffe10f */
[----:B------:R-:W-:Y:S01]  /*2c90*/  IMAD.IADD R33, R6, 0x1, -R33 ;  /* 0x0000000106217824 */ /* 0x000fe200078e0a21 */
[----:B------:R-:W-:-:S09]  /*2ca0*/  LOP3.LUT R35, R24, R35, R12, 0xfe, !PT ;  /* 0x0000002318237212 */ /* 0x000fd200078efe0c */
[----:B------:R-:W-:Y:S05]  /*2cb0*/  @P0 BRA `(.L_x_31) ;  /* 0x0000004800200947 */ /* 0x000fea0003800000 */
[----:B------:R-:W0:Y:S01]  /*2cc0*/  LDC.64 R30, c[0x0][0x5c8] ;  /* 0x00017200ff1e7b82 */ /* 0x000e220000000a00 */
[----:B------:R-:W-:Y:S01]  /*2cd0*/  SHF.R.S32.HI R36, RZ, 0x1f, R5 ;  /* 0x0000001fff247819 */ /* 0x000fe20000011405 */
[----:B------:R-:W-:Y:S01]  /*2ce0*/  ULDC.64 UR6, c[0x0][0x5d0] ;  /* 0x0001740000067ab9 */ /* 0x000fe20000000a00 */
[----:B------:R-:W-:Y:S01]  /*2cf0*/  SHF.R.S32.HI R27, RZ, 0x1f, R26 ;  /* 0x0000001fff1b7819 */ /* 0x000fe2000001141a */
[----:B------:R-:W-:Y:S02]  /*2d00*/  BSSY B0, `(.L_x_31) ;  /* 0x0000483000007945 */ /* 0x000fe40003800000 */
[----:B------:R-:W-:-:S04]  /*2d10*/  IMAD R6, R36, UR6, RZ ;  /* 0x0000000624067c24 */ /* 0x000fc8000f8e02ff */
[C---:B------:R-:W-:Y:S02]  /*2d20*/  IMAD R11, R5.reuse, UR7, R6 ;  /* 0x00000007050b7c24 */ /* 0x040fe4000f8e0206 */
[----:B------:R-:W-:Y:S01]  /*2d30*/  IMAD.WIDE.U32 R6, R5, UR6, R26 ;  /* 0x0000000605067c25 */ /* 0x000fe2000f8e001a */
[----:B------:R-:W-:-:S03]  /*2d40*/  ULDC.64 UR6, c[0x0][0x5c0] ;  /* 0x0001700000067ab9 */ /* 0x000fc60000000a00 */
[----:B------:R-:W-:Y:S02]  /*2d50*/  IMAD.IADD R7, R7, 0x1, R11 ;  /* 0x0000000107077824 */ /* 0x000fe400078e020b */
[----:B0-----:R-:W-:Y:S01]  /*2d60*/  IMAD R10, R25, R30, RZ ;  /* 0x0000001e190a7224 */ /* 0x001fe200078e02ff */
[----:B------:R-:W-:-:S03]  /*2d70*/  SHF.L.U64.HI R28, R30, 0x7, R31 ;  /* 0x000000071e1c7819 */ /* 0x000fc6000001021f */
[C---:B------:R-:W-:Y:S02]  /*2d80*/  IMAD R13, R35.reuse, R31, R10 ;  /* 0x0000001f230d7224 */ /* 0x040fe400078e020a */
[----:B------:R-:W-:-:S04]  /*2d90*/  IMAD.WIDE.U32 R10, R35, R30, R6 ;  /* 0x0000001e230a7225 */ /* 0x000fc800078e0006 */
[----:B------:R-:W-:Y:S01]  /*2da0*/  IMAD.IADD R11, R11, 0x1, R13 ;  /* 0x000000010b0b7824 */ /* 0x000fe200078e020d */
[----:B------:R-:W-:Y:S01]  /*2db0*/  IADD3 R14, P2, R10, UR6, RZ ;  /* 0x000000060a0e7c10 */ /* 0x000fe2000ff5e0ff */
[C---:B------:R-:W-:Y:S01]  /*2dc0*/  IMAD.SHL.U32 R7, R30.reuse, 0x80, RZ ;  /* 0x000000801e077824 */ /* 0x040fe200078e00ff */
[C---:B------:R-:W-:Y:S02]  /*2dd0*/  LEA R6, P4, R30.reuse, R10, 0x3 ;  /* 0x0000000a1e067211 */ /* 0x040fe400078818ff */
[----:B------:R-:W-:Y:S02]  /*2de0*/  IADD3.X R15, R11, UR7, RZ, P2, !PT ;  /* 0x000000070b0f7c10 */ /* 0x000fe400097fe4ff */
[----:B---3-5:R-:W-:Y:S02]  /*2df0*/  FSETP.NEU.AND P2, PT, R9, RZ, PT ;  /* 0x000000ff0900720b */ /* 0x028fe40003f4d000 */
[----:B------:R-:W-:Y:S02]  /*2e00*/  LEA.HI.X R29, R30, R11, R31, 0x3, P4 ;  /* 0x0000000b1e1d7211 */ /* 0x000fe400020f1c1f */
[----:B------:R-:W-:-:S02]  /*2e10*/  IADD3 R12, P4, R6, UR6, RZ ;  /* 0x00000006060c7c10 */ /* 0x000fc4000ff9e0ff */
[--C-:B------:R-:W-:Y:S02]  /*2e20*/  IADD3 R10, P1, P0, R10, UR6, R7.reuse ;  /* 0x000000060a0a7c10 */ /* 0x100fe4000f83e007 */
[----:B------:R-:W-:Y:S02]  /*2e30*/  IADD3 R6, P5, P6, R6, UR6, R7 ;  /* 0x0000000606067c10 */ /* 0x000fe4000febe007 */
[--C-:B------:R-:W-:Y:S02]  /*2e40*/  IADD3.X R11, R11, UR7, R28.reuse, P1, P0 ;  /* 0x000000070b0b7c10 */ /* 0x100fe40008fe041c */
[C---:B------:R-:W-:Y:S02]  /*2e50*/  IADD3.X R13, R29.reuse, UR7, RZ, P4, !PT ;  /* 0x000000071d0d7c10 */ /* 0x040fe4000a7fe4ff */
[----:B------:R-:W-:Y:S01]  /*2e60*/  IADD3.X R7, R29, UR7, R28, P5, P6 ;  /* 0x000000071d077c10 */ /* 0x000fe2000afec41c */
[----:B------:R-:W-:Y:S06]  /*2e70*/  @!P2 BRA `(.L_x_32) ;  /* 0x00000034009ca947 */ /* 0x000fec0003800000 */
[----:B------:R-:W-:Y:S01]  /*2e80*/  ULDC.64 UR6, c[0x0][0x5b8] ;  /* 0x00016e0000067ab9 */ /* 0x000fe20000000a00 */
[----:B------:R-:W-:Y:S01]  /*2e90*/  ISETP.GE.AND P0, PT, R34, 0x1, PT ;  /* 0x000000012200780c */ /* 0x000fe20003f06270 */
[----:B------:R-:W-:Y:S01]  /*2ea0*/  IMAD R28, R36, UR6, RZ ;  /* 0x00000006241c7c24 */ /* 0x000fe2000f8e02ff */
[----:B------:R-:W-:Y:S01]  /*2eb0*/  ULDC.64 UR10, c[0x0][0x5a8] ;  /* 0x00016a00000a7ab9 */ /* 0x000fe20000000a00 */
[----:B------:R-:W-:Y:S01]  /*2ec0*/  IMAD.WIDE.U32 R26, R5, UR6, R26 ;  /* 0x00000006051a7c25 */ /* 0x000fe2000f8e001a */
[----:B------:R-:W-:Y:S01]  /*2ed0*/  ISETP.LT.OR P4, PT, R33, 0x1, !P0 ;  /* 0x000000012100780c */ /* 0x000fe20004781670 */
[----:B------:R-:W-:Y:S02]  /*2ee0*/  BSSY B1, `(.L_x_33) ;  /* 0x000000c000017945 */ /* 0x000fe40003800000 */
[----:B------:R-:W-:Y:S01]  /*2ef0*/  IMAD R5, R5, UR7, R28 ;  /* 0x0000000705057c24 */ /* 0x000fe2000f8e021c */
[----:B------:R-:W-:Y:S02]  /*2f00*/  ULDC.64 UR6, c[0x0][0x5b0] ;  /* 0x00016c0000067ab9 */ /* 0x000fe40000000a00 */
[----:B------:R-:W-:-:S02]  /*2f10*/  IMAD R30, R25, UR6, RZ ;  /* 0x00000006191e7c24 */ /* 0x000fc4000f8e02ff */
[----:B------:R-:W-:Y:S02]  /*2f20*/  IMAD.IADD R27, R27, 0x1, R5 ;  /* 0x000000011b1b7824 */ /* 0x000fe400078e0205 */
[C---:B------:R-:W-:Y:S02]  /*2f30*/  IMAD R5, R35.reuse, UR7, R30 ;  /* 0x0000000723057c24 */ /* 0x040fe4000f8e021e */
[----:B------:R-:W-:-:S03]  /*2f40*/  IMAD.WIDE.U32 R28, R35, UR6, R26 ;  /* 0x00000006231c7c25 */ /* 0x000fc6000f8e001a */
[----:B------:R-:W-:-:S04]  /*2f50*/  IADD3 R28, P1, R28, UR10, RZ ;  /* 0x0000000a1c1c7c10 */ /* 0x000fc8000ff3e0ff */
[--C-:B------:R-:W-:Y:S02]  /*2f60*/  IADD3.X R29, R29, UR11, R5.reuse, P1, !PT ;  /* 0x0000000b1d1d7c10 */ /* 0x100fe40008ffe405 */
[----:B------:R-:W-:Y:S01]  /*2f70*/  PRMT R5, RZ, 0x7610, R5 ;  /* 0x00007610ff057816 */ /* 0x000fe20000000005 */
[----:B------:R-:W-:Y:S06]  /*2f80*/  @P4 BRA `(.L_x_34) ;  /* 0x0000000000044947 */ /* 0x000fec0003800000 */
[----:B------:R0:W5:Y:S02]  /*2f90*/  LDG.E.U8 R5, desc[UR18][R28.64] ;  /* 0x000000121c057981 */ /* 0x000164000c1e1100 */
.L_x_34:
[----:B------:R-:W-:Y:S05]  /*2fa0*/  BSYNC B1 ;  /* 0x0000000000017941 */ /* 0x000fea0003800000 */
.L_x_33:
[----:B-----5:R-:W-:Y:S01]  /*2fb0*/  LOP3.LUT R5, R5, 0xff, RZ, 0xc0, !PT ;  /* 0x000000ff05057812 */ /* 0x020fe200078ec0ff */
[----:B------:R-:W-:Y:S01]  /*2fc0*/  BSSY B1, `(.L_x_35) ;  /* 0x000000b000017945 */ /* 0x000fe20003800000 */
[----:B------:R-:W-:Y:S02]  /*2fd0*/  ISETP.LT.OR P2, PT, R33, 0x2, !P0 ;  /* 0x000000022100780c */ /* 0x000fe40004741670 */
[----:B------:R-:W-:-:S05]  /*2fe0*/  F2FP.F16.E5M2.UNPACK_B R5, R5 ;  /* 0x00000005ff05723e */ /* 0x000fca00020004ff */
[----:B------:R-:W-:Y:S01]  /*2ff0*/  HADD2.F32 R30, -RZ, R5.H0_H0 ;  /* 0x20000005ff1e7230 */ /* 0x000fe20000004100 */
[----:B------:R-:W-:-:S04]  /*3000*/  PRMT R5, RZ, 0x7610, R5 ;  /* 0x00007610ff057816 */ /* 0x000fc80000000005 */
[----:B------:R-:W-:-:S04]  /*3010*/  FMUL R30, R30, R9 ;  /* 0x000000091e1e7220 */ /* 0x000fc80000400000 */
[----:B--2---:R-:W-:-:S05]  /*3020*/  FFMA R30, R145, R8, R30 ;  /* 0x00000008911e7223 */ /* 0x004fca000000001e */
[----:B------:R-:W-:-:S05]  /*3030*/  F2FP.SATFINITE.E5M2.F32.PACK_AB_MERGE_C R31, RZ, R30, RZ ;  /* 0x0000001eff1f723e */ /* 0x000fca00048060ff */
[----:B------:R1:W-:Y:S01]  /*3040*/  @!P4 STG.E.U8 desc[UR18][R14.64], R31 ;  /* 0x0000001f0e00c986 */ /* 0x0003e2000c101112 */
[----:B------:R-:W-:Y:S05]  /*3050*/  @P2 BRA `(.L_x_36) ;  /* 0x0000000000042947 */ /* 0x000fea0003800000 */
[----:B------:R2:W5:Y:S02]  /*3060*/  LDG.E.U8 R5, desc[UR18][R28.64+0x1] ;  /* 0x000001121c057981 */ /* 0x000564000c1e1100 */
.L_x_36:
[----:B------:R-:W-:Y:S05]  /*3070*/  BSYNC B1 ;  /* 0x0000000000017941 */ /* 0x000fea0003800000 */
.L_x_35:
[----:B-----5:R-:W-:Y:S01]  /*3080*/  LOP3.LUT R5, R5, 0xff, RZ, 0xc0, !PT ;  /* 0x000000ff05057812 */ /* 0x020fe200078ec0ff */
[----:B------:R-:W-:Y:S01]  /*3090*/  BSSY B1, `(.L_x_37) ;  /* 0x0000013000017945 */ /* 0x000fe20003800000 */
[----:B------:R-:W-:Y:S02]  /*30a0*/  IADD3 R37, P1, R35, 0x8, RZ ;  /* 0x0000000823257810 */ /* 0x000fe40007f3e0ff */
[----:B------:R-:W-:-:S03]  /*30b0*/  F2FP.F16.E5M2.UNPACK_B R5, R5 ;  /* 0x00000005ff05723e */ /* 0x000fc600020004ff */
[----:B-1----:R-:W-:Y:S01]  /*30c0*/  IMAD.X R31, RZ, RZ, R25, P1 ;  /* 0x000000ffff1f7224 */ /* 0x002fe200008e0619 */
[----:B------:R-:W-:Y:S01]  /*30d0*/  ISETP.GE.AND P1, PT, R34, 0x9, PT ;  /* 0x000000092200780c */ /* 0x000fe20003f26270 */
[----:B------:R-:W-:Y:S02]  /*30e0*/  HADD2.F32 R30, -RZ, R5.H0_H0 ;  /* 0x20000005ff1e7230 */ /* 0x000fe40000004100 */
[----:B------:R-:W-:Y:S01]  /*30f0*/  IMAD R36, R31, UR6, RZ ;  /* 0x000000061f247c24 */ /* 0x000fe2000f8e02ff */
[----:B------:R-:W-:Y:S02]  /*3100*/  ISETP.LT.OR P5, PT, R33, 0x1, !P1 ;  /* 0x000000012100780c */ /* 0x000fe40004fa1670 */
[----:B------:R-:W-:Y:S01]  /*3110*/  FMUL R5, R30, R9 ;  /* 0x000000091e057220 */ /* 0x000fe20000400000 */
[----:B------:R-:W-:-:S04]  /*3120*/  IMAD.WIDE.U32 R30, R37, UR6, R26 ;  /* 0x00000006251e7c25 */ /* 0x000fc8000f8e001a */
[----:B------:R-:W-:Y:S01]  /*3130*/  FFMA R5, R140, R8, R5 ;  /* 0x000000088c057223 */ /* 0x000fe20000000005 */
[----:B------:R-:W-:Y:S01]  /*3140*/  IMAD R37, R37, UR7, R36 ;  /* 0x0000000725257c24 */ /* 0x000fe2000f8e0224 */
[----:B------:R-:W-:-:S03]  /*3150*/  IADD3 R30, P4, R30, UR10, RZ ;  /* 0x0000000a1e1e7c10 */ /* 0x000fc6000ff9e0ff */
[----:B------:R-:W-:Y:S02]  /*3160*/  F2FP.SATFINITE.E5M2.F32.PACK_AB_MERGE_C R39, RZ, R5, RZ ;  /* 0x00000005ff27723e */ /* 0x000fe400048060ff */
[----:B------:R-:W-:Y:S02]  /*3170*/  IADD3.X R31, R31, UR11, R37, P4, !PT ;  /* 0x0000000b1f1f7c10 */ /* 0x000fe4000a7fe425 */
[----:B------:R-:W-:Y:S01]  /*3180*/  PRMT R5, RZ, 0x7610, R5 ;  /* 0x00007610ff057816 */ /* 0x000fe20000000005 */
[----:B------:R1:W-:Y:S01]  /*3190*/  @!P2 STG.E.U8 desc[UR18][R14.64+0x1], R39 ;  /* 0x000001270e00a986 */ /* 0x0003e2000c101112 */
[----:B------:R-:W-:Y:S05]  /*31a0*/  @P5 BRA `(.L_x_38) ;  /* 0x0000000000045947 */ /* 0x000fea0003800000 */
[----:B------:R3:W5:Y:S02]  /*31b0*/  LDG.E.U8 R5, desc[UR18][R30.64] ;  /* 0x000000121e057981 */ /* 0x000764000c1e1100 */
.L_x_38:
[----:B------:R-:W-:Y:S05]  /*31c0*/  BSYNC B1 ;  /* 0x0000000000017941 */ /* 0x000fea0003800000 */
.L_x_37:
[----:B-----5:R-:W-:Y:S01]  /*31d0*/  LOP3.LUT R5, R5, 0xff, RZ, 0xc0, !PT ;  /* 0x000000ff05057812 */ /* 0x020fe200078ec0ff */
[----:B------:R-:W-:Y:S01]  /*31e0*/  BSSY B1, `(.L_x_39) ;  /* 0x000000b000017945 */ /* 0x000fe20003800000 */
[----:B------:R-:W-:Y:S02]  /*31f0*/  ISETP.LT.OR P2, PT, R33, 0x2, !P1 ;  /* 0x000000022100780c */ /* 0x000fe40004f41670 */
[----:B------:R-:W-:-:S05]  /*3200*/  F2FP.F16.E5M2.UNPACK_B R5, R5 ;  /* 0x00000005ff05723e */ /* 0x000fca00020004ff */
[----:B------:R-:W-:Y:S01]  /*3210*/  HADD2.F32 R36, -RZ, R5.H0_H0 ;  /* 0x20000005ff247230 */ /* 0x000fe20000004100 */
[----:B------:R-:W-:-:S04]  /*3220*/  PRMT R5, RZ, 0x7610, R5 ;  /* 0x00007610ff057816 */ /* 0x000fc80000000005 */
[----:B------:R-:W-:-:S04]  /*3230*/  FMUL R36, R36, R9 ;  /* 0x0000000924247220 */ /* 0x000fc80000400000 */
[----:B------:R-:W-:-:S05]  /*3240*/  FFMA R36, R143, R8, R36 ;  /* 0x000000088f247223 */ /* 0x000fca0000000024 */
[----:B------:R-:W-:-:S05]  /*3250*/  F2FP.SATFINITE.E5M2.F32.PACK_AB_MERGE_C R37, RZ, R36, RZ ;  /* 0x00000024ff25723e */ /* 0x000fca00048060ff */
[----:B------:R4:W-:Y:S01]  /*3260*/  @!P5 STG.E.U8 desc[UR18][R12.64], R37 ;  /* 0x000000250c00d986 */ /* 0x0009e2000c101112 */
[----:B------:R-:W-:Y:S05]  /*3270*/  @P2 BRA `(.L_x_40) ;  /* 0x0000000000042947 */ /* 0x000fea0003800000 */
[----:B------:R0:W5:Y:S02]  /*3280*/  LDG.E.U8 R5, desc[UR18][R30.64+0x1] ;  /* 0x000001121e057981 */ /* 0x000164000c1e1100 */
.L_x_40:
[----:B------:R-:W-:Y:S05]  /*3290*/  BSYNC B1 ;  /* 0x0000000000017941 */ /* 0x000fea0003800000 */
.L_x_39:
[----:B-----5:R-:W-:Y:S01]  /*32a0*/  LOP3.LUT R5, R5, 0xff, RZ, 0xc0, !PT ;  /* 0x000000ff05057812 */ /* 0x020fe200078ec0ff */
[----:B------:R-:W-:Y:S01]  /*32b0*/  BSSY B1, `(.L_x_41) ;  /* 0x000000b000017945 */ /* 0x000fe20003800000 */
[----:B------:R-:W-:Y:S02]  /*32c0*/  ISETP.LT.OR P4, PT, R33, 0x9, !P0 ;  /* 0x000000092100780c */ /* 0x000fe40004781670 */
[----:B------:R-:W-:-:S05]  /*32d0*/  F2FP.F16.E5M2.UNPACK_B R5, R5 ;  /* 0x00000005ff05723e */ /* 0x000fca00020004ff */
[----:B------:R-:W-:-:S05]  /*32e0*/  HADD2.F32 R36, -RZ, R5.H0_H0 ;  /* 0x20000005ff247230 */ /* 0x000fca0000004100 */
[----:B------:R-:W-:-:S04]  /*32f0*/  FMUL R5, R36, R9 ;  /* 0x0000000924057220 */ /* 0x000fc80000400000 */
[----:B------:R-:W-:-:S05]  /*3300*/  FFMA R5, R138, R8, R5 ;  /* 0x000000088a057223 */ /* 0x000fca0000000005 */
[----:B----4-:R-:W-:Y:S02]  /*3310*/  F2FP.SATFINITE.E5M2.F32.PACK_AB_MERGE_C R37, RZ, R5, RZ ;  /* 0x00000005ff25723e */ /* 0x010fe400048060ff */
[----:B------:R-:W-:-:S03]  /*3320*/  PRMT R5, RZ, 0x7610, R5 ;  /* 0x00007610ff057816 */ /* 0x000fc60000000005 */
[----:B------:R4:W-:Y:S01]  /*3330*/  @!P2 STG.E.U8 desc[UR18][R12.64+0x1], R37 ;  /* 0x000001250c00a986 */ /* 0x0009e2000c101112 */
[----:B------:R-:W-:Y:S05]  /*3340*/  @P4 BRA `(.L_x_42) ;  /* 0x0000000000044947 */ /* 0x000fea0003800000 */
[----:B------:R0:W5:Y:S02]  /*3350*/  LDG.E.U8 R5, desc[UR18][R28.64+0x8] ;  /* 0x000008121c057981 */ /* 0x000164000c1e1100 */
.L_x_42:
[----:B------:R-:W-:Y:S05]  /*3360*/  BSYNC B1 ;  /* 0x0000000000017941 */ /* 0x000fea0003800000 */
.L_x_41:
        /* <DEDUP_REMOVED lines=8> */
[----:B----4-:R-:W-:-:S05]  /*33f0*/  F2FP.SATFINITE.E5M2.F32.PACK_AB_MERGE_C R37, RZ, R36, RZ ;  /* 0x00000024ff25723e */ /* 0x010fca00048060ff */
[----:B------:R4:W-:Y:S01]  /*3400*/  @!P4 STG.E.U8 desc[UR18][R14.64+0x8], R37 ;  /* 0x000008250e00c986 */ /* 0x0009e2000c101112 */
[----:B------:R-:W-:Y:S05]  /*3410*/  @P2 BRA `(.L_x_44) ;  /* 0x0000000000042947 */ /* 0x000fea0003800000 */
[----:B------:R0:W5:Y:S02]  /*3420*/  LDG.E.U8 R5, desc[UR18][R28.64+0x9] ;  /* 0x000009121c057981 */ /* 0x000164000c1e1100 */
.L_x_44:
[----:B------:R-:W-:Y:S05]  /*3430*/  BSYNC B1 ;  /* 0x0000000000017941 */ /* 0x000fea0003800000 */
.L_x_43:
        /* <DEDUP_REMOVED lines=12> */
.L_x_46:
[----:B------:R-:W-:Y:S05]  /*3500*/  BSYNC B1 ;  /* 0x0000000000017941 */ /* 0x000fea0003800000 */
.L_x_45:
        /* <DEDUP_REMOVED lines=12> */
.L_x_48:
[----:B------:R-:W-:Y:S05]  /*35d0*/  BSYNC B1 ;  /* 0x0000000000017941 */ /* 0x000fea0003800000 */
.L_x_47:
        /* <DEDUP_REMOVED lines=12> */
.L_x_50:
[----:B------:R-:W-:Y:S05]  /*36a0*/  BSYNC B1 ;  /* 0x0000000000017941 */ /* 0x000fea0003800000 */
.L_x_49:
        /* <DEDUP_REMOVED lines=12> */
.L_x_52:
[----:B------:R-:W-:Y:S05]  /*3770*/  BSYNC B1 ;  /* 0x0000000000017941 */ /* 0x000fea0003800000 */
.L_x_51:
        /* <DEDUP_REMOVED lines=12> */
.L_x_54:
[----:B------:R-:W-:Y:S05]  /*3840*/  BSYNC B1 ;  /* 0x0000000000017941 */ /* 0x000fea0003800000 */
.L_x_53:
        /* <DEDUP_REMOVED lines=12> */
.L_x_56:
[----:B------:R-:W-:Y:S05]  /*3910*/  BSYNC B1 ;  /* 0x0000000000017941 */ /* 0x000fea0003800000 */
.L_x_55:
        /* <DEDUP_REMOVED lines=12> */
.L_x_58:
[----:B------:R-:W-:Y:S05]  /*39e0*/  BSYNC B1 ;  /* 0x0000000000017941 */ /* 0x000fea0003800000 */
.L_x_57:
        /* <DEDUP_REMOVED lines=12> */
.L_x_60:
[----:B------:R-:W-:Y:S05]  /*3ab0*/  BSYNC B1 ;  /* 0x0000000000017941 */ /* 0x000fea0003800000 */
.L_x_59:
        /* <DEDUP_REMOVED lines=12> */
.L_x_62:
[----:B------:R-:W-:Y:S05]  /*3b80*/  BSYNC B1 ;  /* 0x0000000000017941 */ /* 0x000fea0003800000 */
.L_x_61:
        /* <DEDUP_REMOVED lines=12> */
.L_x_64:
[----:B------:R-:W-:Y:S05]  /*3c50*/  BSYNC B1 ;  /* 0x0000000000017941 */ /* 0x000fea0003800000 */
.L_x_63:
        /* <DEDUP_REMOVED lines=12> */
.L_x_66:
[----:B------:R-:W-:Y:S05]  /*3d20*/  BSYNC B1 ;  /* 0x0000000000017941 */ /* 0x000fea0003800000 */
.L_x_65:
        /* <DEDUP_REMOVED lines=12> */
.L_x_68:
[----:B------:R-:W-:Y:S05]  /*3df0*/  BSYNC B1 ;  /* 0x0000000000017941 */ /* 0x000fea0003800000 */
.L_x_67:
        /* <DEDUP_REMOVED lines=12> */
.L_x_70:
[----:B------:R-:W-:Y:S05]  /*3ec0*/  BSYNC B1 ;  /* 0x0000000000017941 */ /* 0x000fea0003800000 */
.L_x_69:
        /* <DEDUP_REMOVED lines=12> */
.L_x_72:
[----:B------:R-:W-:Y:S05]  /*3f90*/  BSYNC B1 ;  /* 0x0000000000017941 */ /* 0x000fea0003800000 */
.L_x_71:
        /* <DEDUP_REMOVED lines=12> */
.L_x_74:
[----:B------:R-:W-:Y:S05]  /*4060*/  BSYNC B1 ;  /* 0x0000000000017941 */ /* 0x000fea0003800000 */
.L_x_73:
        /* <DEDUP_REMOVED lines=12> */
.L_x_76:
[----:B------:R-:W-:Y:S05]  /*4130*/  BSYNC B1 ;  /* 0x0000000000017941 */ /* 0x000fea0003800000 */
.L_x_75:
        /* <DEDUP_REMOVED lines=12> */
.L_x_78:
[----:B------:R-:W-:Y:S05]  /*4200*/  BSYNC B1 ;  /* 0x0000000000017941 */ /* 0x000fea0003800000 */
.L_x_77:
        /* <DEDUP_REMOVED lines=12> */
.L_x_80:
[----:B------:R-:W-:Y:S05]  /*42d0*/  BSYNC B1 ;  /* 0x0000000000017941 */ /* 0x000fea0003800000 */
.L_x_79:
        /* <DEDUP_REMOVED lines=12> */
.L_x_82:
[----:B------:R-:W-:Y:S05]  /*43a0*/  BSYNC B1 ;  /* 0x0000000000017941 */ /* 0x000fea0003800000 */
.L_x_81:
        /* <DEDUP_REMOVED lines=12> */
.L_x_84:
[----:B------:R-:W-:Y:S05]  /*4470*/  BSYNC B1 ;  /* 0x0000000000017941 */ /* 0x000fea0003800000 */
.L_x_83:
        /* <DEDUP_REMOVED lines=12> */
.L_x_86:
[----:B------:R-:W-:Y:S05]  /*4540*/  BSYNC B1 ;  /* 0x0000000000017941 */ /* 0x000fea0003800000 */
.L_x_85:
        /* <DEDUP_REMOVED lines=12> */
.L_x_88:
[----:B------:R-:W-:Y:S05]  /*4610*/  BSYNC B1 ;  /* 0x0000000000017941 */ /* 0x000fea0003800000 */
.L_x_87:
        /* <DEDUP_REMOVED lines=12> */
.L_x_90:
[----:B------:R-:W-:Y:S05]  /*46e0*/  BSYNC B1 ;  /* 0x0000000000017941 */ /* 0x000fea0003800000 */
.L_x_89:
        /* <DEDUP_REMOVED lines=12> */
.L_x_92:
[----:B------:R-:W-:Y:S05]  /*47b0*/  BSYNC B1 ;  /* 0x0000000000017941 */ /* 0x000fea0003800000 */
.L_x_91:
[----:B-----5:R-:W-:Y:S01]  /*47c0*/  LOP3.LUT R5, R5, 0xff, RZ, 0xc0, !PT ;  /* 0x000000ff05057812 */ /* 0x020fe200078ec0ff */
[----:B------:R-:W-:Y:S01]  /*47d0*/  BSSY B1, `(.L_x_93) ;  /* 0x000000b000017945 */ /* 0x000fe20003800000 */
[----:B------:R-:W-:Y:S02]  /*47e0*/  ISETP.LT.OR P2, PT, R33, 0x39, !P1 ;  /* 0x000000392100780c */ /* 0x000fe40004f41670 */
[----:B------:R-:W-:-:S05]  /*47f0*/  F2FP.F16.E5M2.UNPACK_B R5, R5 ;  /* 0x00000005ff05723e */ /* 0x000fca00020004ff */
[----:B0-2---:R-:W-:-:S05]  /*4800*/  HADD2.F32 R28, -RZ, R5.H0_H0 ;  /* 0x20000005ff1c7230 */ /* 0x005fca0000004100 */
[----:B------:R-:W-:-:S04]  /*4810*/  FMUL R5, R28, R9 ;  /* 0x000000091c057220 */ /* 0x000fc80000400000 */
[----:B------:R-:W-:-:S05]  /*4820*/  FFMA R5, R112, R8, R5 ;  /* 0x0000000870057223 */ /* 0x000fca0000000005 */
[----:B------:R-:W-:Y:S02]  /*4830*/  F2FP.SATFINITE.E5M2.F32.PACK_AB_MERGE_C R29, RZ, R5, RZ ;  /* 0x00000005ff1d723e */ /* 0x000fe400048060ff */
[----:B------:R-:W-:-:S03]  /*4840*/  PRMT R5, RZ, 0x7610, R5 ;  /* 0x00007610ff057816 */ /* 0x000fc60000000005 */
[----:B------:R0:W-:Y:S01]  /*4850*/  @!P0 STG.E.U8 desc[UR18][R14.64+0x39], R29 ;  /* 0x0000391d0e008986 */ /* 0x0001e2000c101112 */
[----:B------:R-:W-:Y:S05]  /*4860*/  @P2 BRA `(.L_x_94) ;  /* 0x0000000000042947 */ /* 0x000fea0003800000 */
[----:B------:R2:W5:Y:S02]  /*4870*/  LDG.E.U8 R5, desc[UR18][R30.64+0x38] ;  /* 0x000038121e057981 */ /* 0x000564000c1e1100 */
.L_x_94:
[----:B------:R-:W-:Y:S05]  /*4880*/  BSYNC B1 ;  /* 0x0000000000017941 */ /* 0x000fea0003800000 */
.L_x_93:
[----:B-----5:R-:W-:Y:S01]  /*4890*/  LOP3.LUT R5, R5, 0xff, RZ, 0xc0, !PT ;  /* 0x000000ff05057812 */ /* 0x020fe200078ec0ff */
[----:B------:R-:W-:Y:S01]  /*48a0*/  BSSY B1, `(.L_x_95) ;  /* 0x000000b000017945 */ /* 0x000fe20003800000 */
[----:B------:R-:W-:Y:S02]  /*48b0*/  ISETP.LT.OR P1, PT, R33, 0x3a, !P1 ;  /* 0x0000003a2100780c */ /* 0x000fe40004f21670 */
[----:B------:R-:W-:-:S05]  /*48c0*/  F2FP.F16.E5M2.UNPACK_B R5, R5 ;  /* 0x00000005ff05723e */ /* 0x000fca00020004ff */
[----:B01--4-:R-:W-:Y:S01]  /*48d0*/  HADD2.F32 R14, -RZ, R5.H0_H0 ;  /* 0x20000005ff0e7230 */ /* 0x013fe20000004100 */
[----:B------:R-:W-:-:S04]  /*48e0*/  PRMT R5, RZ, 0x7610, R5 ;  /* 0x00007610ff057816 */ /* 0x000fc80000000005 */
[----:B------:R-:W-:-:S04]  /*48f0*/  FMUL R14, R14, R9 ;  /* 0x000000090e0e7220 */ /* 0x000fc80000400000 */
[----:B------:R-:W-:-:S05]  /*4900*/  FFMA R14, R115, R8, R14 ;  /* 0x00000008730e7223 */ /* 0x000fca000000000e */
[----:B------:R-:W-:-:S05]  /*4910*/  F2FP.SATFINITE.E5M2.F32.PACK_AB_MERGE_C R15, RZ, R14, RZ ;  /* 0x0000000eff0f723e */ /* 0x000fca00048060ff */
[----:B------:R0:W-:Y:S01]  /*4920*/  @!P2 STG.E.U8 desc[UR18][R12.64+0x38], R15 ;  /* 0x0000380f0c00a986 */ /* 0x0001e2000c101112 */
[----:B------:R-:W-:Y:S05]  /*4930*/  @P1 BRA `(.L_x_96) ;  /* 0x0000000000041947 */ /* 0x000fea0003800000 */
[----:B------:R1:W5:Y:S02]  /*4940*/  LDG.E.U8 R5, desc[UR18][R30.64+0x39] ;  /* 0x000039121e057981 */ /* 0x000364000c1e1100 */
.L_x_96:
[----:B------:R-:W-:Y:S05]  /*4950*/  BSYNC B1 ;  /* 0x0000000000017941 */ /* 0x000fea0003800000 */
.L_x_95:
[----:B-----5:R-:W-:Y:S01]  /*4960*/  LOP3.LUT R5, R5, 0xff, RZ, 0xc0, !PT ;  /* 0x000000ff05057812 */ /* 0x020fe200078ec0ff */
[----:B------:R-:W-:Y:S01]  /*4970*/  BSSY B1, `(.L_x_97) ;  /* 0x0000013000017945 */ /* 0x000fe20003800000 */
[----:B------:R-:W-:Y:S02]  /*4980*/  IADD3 R29, P0, R35, 0x80, RZ ;  /* 0x00000080231d7810 */ /* 0x000fe40007f1e0ff */
[----:B------:R-:W-:-:S03]  /*4990*/  F2FP.F16.E5M2.UNPACK_B R5, R5 ;  /* 0x00000005ff05723e */ /* 0x000fc600020004ff */
[----:B0-----:R-:W-:Y:S01]  /*49a0*/  IMAD.X R15, RZ, RZ, R25, P0 ;  /* 0x000000ffff0f7224 */ /* 0x001fe200000e0619 */
        /* <DEDUP_REMOVED lines=9> */
[----:B-123--:R-:W-:Y:S02]  /*4a40*/  F2FP.SATFINITE.E5M2.F32.PACK_AB_MERGE_C R31, RZ, R5, RZ ;  /* 0x00000005ff1f723e */ /* 0x00efe400048060ff */
[----:B------:R-:W-:Y:S02]  /*4a50*/  IADD3.X R15, R15, UR11, R29, P2, !PT ;  /* 0x0000000b0f0f7c10 */ /* 0x000fe400097fe41d */
[----:B------:R-:W-:Y:S01]  /*4a60*/  PRMT R5, RZ, 0x7610, R5 ;  /* 0x00007610ff057816 */ /* 0x000fe20000000005 */
[----:B------:R0:W-:Y:S01]  /*4a70*/  @!P1 STG.E.U8 desc[UR18][R12.64+0x39], R31 ;  /* 0x0000391f0c009986 */ /* 0x0001e2000c101112 */
[----:B------:R-:W-:Y:S05]  /*4a80*/  @P4 BRA `(.L_x_98) ;  /* 0x0000000000044947 */ /* 0x000fea0003800000 */
[----:B------:R1:W5:Y:S02]  /*4a90*/  LDG.E.U8 R5, desc[UR18][R14.64] ;  /* 0x000000120e057981 */ /* 0x000364000c1e1100 */
.L_x_98:
[----:B------:R-:W-:Y:S05]  /*4aa0*/  BSYNC B1 ;  /* 0x0000000000017941 */ /* 0x000fea0003800000 */
.L_x_97:
[----:B-----5:R-:W-:Y:S01]  /*4ab0*/  LOP3.LUT R5, R5, 0xff, RZ, 0xc0, !PT ;  /* 0x000000ff05057812 */ /* 0x020fe200078ec0ff */
[----:B------:R-:W-:Y:S01]  /*4ac0*/  BSSY B1, `(.L_x_99) ;  /* 0x000000b000017945 */ /* 0x000fe20003800000 */
[----:B------:R-:W-:Y:S02]  /*4ad0*/  ISETP.LT.OR P2, PT, R33, 0x2, !P0 ;  /* 0x000000022100780c */ /* 0x000fe40004741670 */
[----:B------:R-:W-:-:S05]  /*4ae0*/  F2FP.F16.E5M2.UNPACK_B R5, R5 ;  /* 0x00000005ff05723e */ /* 0x000fca00020004ff */
[----:B0-----:R-:W-:Y:S01]  /*4af0*/  HADD2.F32 R12, -RZ, R5.H0_H0 ;  /* 0x20000005ff0c7230 */ /* 0x001fe20000004100 */
[----:B------:R-:W-:-:S04]  /*4b00*/  PRMT R5, RZ, 0x7610, R5 ;  /* 0x00007610ff057816 */ /* 0x000fc80000000005 */
[----:B------:R-:W-:-:S04]  /*4b10*/  FMUL R12, R12, R9 ;  /* 0x000000090c0c7220 */ /* 0x000fc80000400000 */
[----:B------:R-:W-:-:S05]  /*4b20*/  FFMA R12, R113, R8, R12 ;  /* 0x00000008710c7223 */ /* 0x000fca000000000c */
[----:B------:R-:W-:-:S05]  /*4b30*/  F2FP.SATFINITE.E5M2.F32.PACK_AB_MERGE_C R13, RZ, R12, RZ ;  /* 0x0000000cff0d723e */ /* 0x000fca00048060ff */
[----:B------:R0:W-:Y:S01]  /*4b40*/  @!P4 STG.E.U8 desc[UR18][R10.64], R13 ;  /* 0x0000000d0a00c986 */ /* 0x0001e2000c101112 */
[----:B------:R-:W-:Y:S05]  /*4b50*/  @P2 BRA `(.L_x_100) ;  /* 0x0000000000042947 */ /* 0x000fea0003800000 */
[----:B------:R2:W5:Y:S02]  /*4b60*/  LDG.E.U8 R5, desc[UR18][R14.64+0x1] ;  /* 0x000001120e057981 */ /* 0x000564000c1e1100 */
.L_x_100:
[----:B------:R-:W-:Y:S05]  /*4b70*/  BSYNC B1 ;  /* 0x0000000000017941 */ /* 0x000fea0003800000 */
.L_x_99:
[----:B-----5:R-:W-:Y:S01]  /*4b80*/  LOP3.LUT R5, R5, 0xff, RZ, 0xc0, !PT ;  /* 0x000000ff05057812 */ /* 0x020fe200078ec0ff */
[----:B------:R-:W-:Y:S01]  /*4b90*/  BSSY B1, `(.L_x_101) ;  /* 0x0000013000017945 */ /* 0x000fe20003800000 */
[----:B------:R-:W-:Y:S02]  /*4ba0*/  IADD3 R35, P1, R35, 0x88, RZ ;  /* 0x0000008823237810 */ /* 0x000fe40007f3e0ff */
[----:B------:R-:W-:-:S03]  /*4bb0*/  F2FP.F16.E5M2.UNPACK_B R5, R5 ;  /* 0x00000005ff05723e */ /* 0x000fc600020004ff */
[----:B------:R-:W-:Y:S01]  /*4bc0*/  IMAD.X R24, RZ, RZ, R25, P1 ;  /* 0x000000ffff187224 */ /* 0x000fe200008e0619 */
[----:B------:R-:W-:Y:S01]  /*4bd0*/  ISETP.GE.AND P1, PT, R34, 0x89, PT ;  /* 0x000000892200780c */ /* 0x000fe20003f26270 */
[----:B------:R-:W-:Y:S02]  /*4be0*/  HADD2.F32 R12, -RZ, R5.H0_H0 ;  /* 0x20000005ff0c7230 */ /* 0x000fe40000004100 */
[----:B------:R-:W-:Y:S01]  /*4bf0*/  IMAD R24, R24, UR6, RZ ;  /* 0x0000000618187c24 */ /* 0x000fe2000f8e02ff */
[----:B------:R-:W-:Y:S01]  /*4c00*/  ISETP.LT.OR P5, PT, R33, 0x1, !P1 ;  /* 0x000000012100780c */ /* 0x000fe20004fa1670 */
[----:B------:R-:W-:-:S04]  /*4c10*/  IMAD.WIDE.U32 R26, R35, UR6, R26 ;  /* 0x00000006231a7c25 */ /* 0x000fc8000f8e001a */
[----:B------:R-:W-:Y:S01]  /*4c20*/  FMUL R5, R12, R9 ;  /* 0x000000090c057220 */ /* 0x000fe20000400000 */
[----:B------:R-:W-:-:S03]  /*4c30*/  IMAD R35, R35, UR7, R24 ;  /* 0x0000000723237c24 */ /* 0x000fc6000f8e0218 */
[----:B------:R-:W-:Y:S01]  /*4c40*/  FFMA R5, R108, R8, R5 ;  /* 0x000000086c057223 */ /* 0x000fe20000000005 */
[----:B------:R-:W-:-:S04]  /*4c50*/  IADD3 R12, P4, R26, UR10, RZ ;  /* 0x0000000a1a0c7c10 */ /* 0x000fc8000ff9e0ff */
[----:B------:R-:W-:Y:S02]  /*4c60*/  F2FP.SATFINITE.E5M2.F32.PACK_AB_MERGE_C R25, RZ, R5, RZ ;  /* 0x00000005ff19723e */ /* 0x000fe400048060ff */
[----:B0-----:R-:W-:Y:S02]  /*4c70*/  IADD3.X R13, R27, UR11, R35, P4, !PT ;  /* 0x0000000b1b0d7c10 */ /* 0x001fe4000a7fe423 */
[----:B------:R-:W-:Y:S01]  /*4c80*/  PRMT R5, RZ, 0x7610, R5 ;  /* 0x00007610ff057816 */ /* 0x000fe20000000005 */
[----:B------:R0:W-:Y:S01]  /*4c90*/  @!P2 STG.E.U8 desc[UR18][R10.64+0x1], R25 ;  /* 0x000001190a00a986 */ /* 0x0001e2000c101112 */
[----:B------:R-:W-:Y:S05]  /*4ca0*/  @P5 BRA `(.L_x_102) ;  /* 0x0000000000045947 */ /* 0x000fea0003800000 */
[----:B------:R3:W5:Y:S02]  /*4cb0*/  LDG.E.U8 R5, desc[UR18][R12.64] ;  /* 0x000000120c057981 */ /* 0x000764000c1e1100 */
.L_x_102:
[----:B------:R-:W-:Y:S05]  /*4cc0*/  BSYNC B1 ;  /* 0x0000000000017941 */ /* 0x000fea0003800000 */
.L_x_101:
        /* <DEDUP_REMOVED lines=8> */
[----:B0-----:R-:W-:-:S05]  /*4d50*/  F2FP.SATFINITE.E5M2.F32.PACK_AB_MERGE_C R25, RZ, R24, RZ ;  /* 0x00000018ff19723e */ /* 0x001fca00048060ff */
[----:B------:R0:W-:Y:S01]  /*4d60*/  @!P5 STG.E.U8 desc[UR18][R6.64], R25 ;  /* 0x000000190600d986 */ /* 0x0001e2000c101112 */
[----:B------:R-:W-:Y:S05]  /*4d70*/  @P2 BRA `(.L_x_104) ;  /* 0x0000000000042947 */ /* 0x000fea0003800000 */
[----:B------:R4:W5:Y:S02]  /*4d80*/  LDG.E.U8 R5, desc[UR18][R12.64+0x1] ;  /* 0x000001120c057981 */ /* 0x000964000c1e1100 */
.L_x_104:
[----:B------:R-:W-:Y:S05]  /*4d90*/  BSYNC B1 ;  /* 0x0000000000017941 */ /* 0x000fea0003800000 */
.L_x_103:
[----:B-----5:R-:W-:Y:S01]  /*4da0*/  LOP3.LUT R5, R5, 0xff, RZ, 0xc0, !PT ;  /* 0x000000ff05057812 */ /* 0x020fe200078ec0ff */
[----:B------:R-:W-:Y:S01]  /*4db0*/  BSSY B1, `(.L_x_105) ;  /* 0x000000b000017945 */ /* 0x000fe20003800000 */
[----:B------:R-:W-:Y:S02]  /*4dc0*/  ISETP.LT.OR P4, PT, R33, 0x9, !P0 ;  /* 0x000000092100780c */ /* 0x000fe40004781670 */
[----:B------:R-:W-:-:S05]  /*4dd0*/  F2FP.F16.E5M2.UNPACK_B R5, R5 ;  /* 0x00000005ff05723e */ /* 0x000fca00020004ff */
[----:B------:R-:W-:-:S05]  /*4de0*/  HADD2.F32 R24, -RZ, R5.H0_H0 ;  /* 0x20000005ff187230 */ /* 0x000fca0000004100 */
[----:B------:R-:W-:-:S04]  /*4df0*/  FMUL R5, R24, R9 ;  /* 0x0000000918057220 */ /* 0x000fc80000400000 */
[----:B------:R-:W-:-:S05]  /*4e00*/  FFMA R5, R106, R8, R5 ;  /* 0x000000086a057223 */ /* 0x000fca0000000005 */
[----:B0-----:R-:W-:Y:S02]  /*4e10*/  F2FP.SATFINITE.E5M2.F32.PACK_AB_MERGE_C R25, RZ, R5, RZ ;  /* 0x00000005ff19723e */ /* 0x001fe400048060ff */
[----:B------:R-:W-:-:S03]  /*4e20*/  PRMT R5, RZ, 0x7610, R5 ;  /* 0x00007610ff057816 */ /* 0x000fc60000000005 */
[----:B------:R0:W-:Y:S01]  /*4e30*/  @!P2 STG.E.U8 desc[UR18][R6.64+0x1], R25 ;  /* 0x000001190600a986 */ /* 0x0001e2000c101112 */
[----:B------:R-:W-:Y:S05]  /*4e40*/  @P4 BRA `(.L_x_106) ;  /* 0x0000000000044947 */ /* 0x000fea0003800000 */
[----:B------:R0:W5:Y:S02]  /*4e50*/  LDG.E.U8 R5, desc[UR18][R14.64+0x8] ;  /* 0x000008120e057981 */ /* 0x000164000c1e1100 */
.L_x_106:
[----:B------:R-:W-:Y:S05]  /*4e60*/  BSYNC B1 ;  /* 0x0000000000017941 */ /* 0x000fea0003800000 */
.L_x_105:
        /* <DEDUP_REMOVED lines=12> */
.L_x_108:
[----:B------:R-:W-:Y:S05]  /*4f30*/  BSYNC B1 ;  /* 0x0000000000017941 */ /* 0x000fea0003800000 */
.L_x_107:
        /* <DEDUP_REMOVED lines=12> */
.L_x_110:
[----:B------:R-:W-:Y:S05]  /*5000*/  BSYNC B1 ;  /* 0x0000000000017941 */ /* 0x000fea0003800000 */
.L_x_109:
        /* <DEDUP_REMOVED lines=12> */
.L_x_112:
[----:B------:R-:W-:Y:S05]  /*50d0*/  BSYNC B1 ;  /* 0x0000000000017941 */ /* 0x000fea0003800000 */
.L_x_111:
        /* <DEDUP_REMOVED lines=12> */
.L_x_114:
[----:B------:R-:W-:Y:S05]  /*51a0*/  BSYNC B1 ;  /* 0x0000000000017941 */ /* 0x000fea0003800000 */
.L_x_113:
        /* <DEDUP_REMOVED lines=12> */
.L_x_116:
[----:B------:R-:W-:Y:S05]  /*5270*/  BSYNC B1 ;  /* 0x0000000000017941 */ /* 0x000fea0003800000 */
.L_x_115:
        /* <DEDUP_REMOVED lines=12> */
.L_x_118:
[----:B------:R-:W-:Y:S05]  /*5340*/  BSYNC B1 ;  /* 0x0000000000017941 */ /* 0x000fea0003800000 */
.L_x_117:
        /* <DEDUP_REMOVED lines=12> */
.L_x_120:
[----:B------:R-:W-:Y:S05]  /*5410*/  BSYNC B1 ;  /* 0x0000000000017941 */ /* 0x000fea0003800000 */
.L_x_119:
        /* <DEDUP_REMOVED lines=12> */
.L_x_122:
[----:B------:R-:W-:Y:S05]  /*54e0*/  BSYNC B1 ;  /* 0x0000000000017941 */ /* 0x000fea0003800000 */
.L_x_121:
        /* <DEDUP_REMOVED lines=12> */
.L_x_124:
[----:B------:R-:W-:Y:S05]  /*55b0*/  BSYNC B1 ;  /* 0x0000000000017941 */ /* 0x000fea0003800000 */
.L_x_123:
        /* <DEDUP_REMOVED lines=12> */
.L_x_126:
[----:B------:R-:W-:Y:S05]  /*5680*/  BSYNC B1 ;  /* 0x0000000000017941 */ /* 0x000fea0003800000 */
.L_x_125:
        /* <DEDUP_REMOVED lines=12> */
.L_x_128:
[----:B------:R-:W-:Y:S05]  /*5750*/  BSYNC B1 ;  /* 0x0000000000017941 */ /* 0x000fea0003800000 */
.L_x_127:
        /* <DEDUP_REMOVED lines=12> */
.L_x_130:
[----:B------:R-:W-:Y:S05]  /*5820*/  BSYNC B1 ;  /* 0x0000000000017941 */ /* 0x000fea0003800000 */
.L_x_129:
        /* <DEDUP_REMOVED lines=12> */
.L_x_132:
[----:B------:R-:W-:Y:S05]  /*58f0*/  BSYNC B1 ;  /* 0x0000000000017941 */ /* 0x000fea0003800000 */
.L_x_131:
        /* <DEDUP_REMOVED lines=12> */
.L_x_134:
[----:B------:R-:W-:Y:S05]  /*59c0*/  BSYNC B1 ;  /* 0x0000000000017941 */ /* 0x000fea0003800000 */
.L_x_133:
        /* <DEDUP_REMOVED lines=12> */
.L_x_136:
[----:B------:R-:W-:Y:S05]  /*5a90*/  BSYNC B1 ;  /* 0x0000000000017941 */ /* 0x000fea0003800000 */
.L_x_135:
        /* <DEDUP_REMOVED lines=12> */
.L_x_138:
[----:B------:R-:W-:Y:S05]  /*5b60*/  BSYNC B1 ;  /* 0x0000000000017941 */ /* 0x000fea0003800000 */
.L_x_137:
        /* <DEDUP_REMOVED lines=12> */
.L_x_140:
[----:B------:R-:W-:Y:S05]  /*5c30*/  BSYNC B1 ;  /* 0x0000000000017941 */ /* 0x000fea0003800000 */
.L_x_139:
        /* <DEDUP_REMOVED lines=12> */
.L_x_142:
[----:B------:R-:W-:Y:S05]  /*5d00*/  BSYNC B1 ;  /* 0x0000000000017941 */ /* 0x000fea0003800000 */
.L_x_141:
        /* <DEDUP_REMOVED lines=12> */
.L_x_144:
[----:B------:R-:W-:Y:S05]  /*5dd0*/  BSYNC B1 ;  /* 0x0000000000017941 */ /* 0x000fea0003800000 */
.L_x_143:
        /* <DEDUP_REMOVED lines=12> */
.L_x_146:
[----:B------:R-:W-:Y:S05]  /*5ea0*/  BSYNC B1 ;  /* 0x0000000000017941 */ /* 0x000fea0003800000 */
.L_x_145:
        /* <DEDUP_REMOVED lines=12> */
.L_x_148:
[----:B------:R-:W-:Y:S05]  /*5f70*/  BSYNC B1 ;  /* 0x0000000000017941 */ /* 0x000fea0003800000 */
.L_x_147:
        /* <DEDUP_REMOVED lines=12> */
.L_x_150:
[----:B------:R-:W-:Y:S05]  /*6040*/  BSYNC B1 ;  /* 0x0000000000017941 */ /* 0x000fea0003800000 */
.L_x_149:
        /* <DEDUP_REMOVED lines=12> */
.L_x_152:
[----:B------:R-:W-:Y:S05]  /*6110*/  BSYNC B1 ;  /* 0x0000000000017941 */ /* 0x000fea0003800000 */
.L_x_151:
        /* <DEDUP_REMOVED lines=12> */
.L_x_154:
[----:B------:R-:W-:Y:S05]  /*61e0*/  BSYNC B1 ;  /* 0x0000000000017941 */ /* 0x000fea0003800000 */
.L_x_153:
        /* <DEDUP_REMOVED lines=12> */
.L_x_156:
[----:B------:R-:W-:Y:S05]  /*62b0*/  BSYNC B1 ;  /* 0x0000000000017941 */ /* 0x000fea0003800000 */
.L_x_155:
[----:B-----5:R-:W-:Y:S01]  /*62c0*/  LOP3.LUT R5, R5, 0xff, RZ, 0xc0, !PT ;  /* 0x000000ff05057812 */ /* 0x020fe200078ec0ff */
[----:B------:R-:W-:Y:S01]  /*62d0*/  BSSY B1, `(.L_x_157) ;  /* 0x000000b000017945 */ /* 0x000fe20003800000 */
[----:B------:R-:W-:Y:S02]  /*62e0*/  ISETP.LT.OR P2, PT, R33, 0x39, !P1 ;  /* 0x000000392100780c */ /* 0x000fe40004f41670 */
[----:B------:R-:W-:-:S05]  /*62f0*/  F2FP.F16.E5M2.UNPACK_B R5, R5 ;  /* 0x00000005ff05723e */ /* 0x000fca00020004ff */
[----:B012---:R-:W-:-:S05]  /*6300*/  HADD2.F32 R14, -RZ, R5.H0_H0 ;  /* 0x20000005ff0e7230 */ /* 0x007fca0000004100 */
[----:B------:R-:W-:-:S04]  /*6310*/  FMUL R5, R14, R9 ;  /* 0x000000090e057220 */ /* 0x000fc80000400000 */
[----:B------:R-:W-:-:S05]  /*6320*/  FFMA R5, R16, R8, R5 ;  /* 0x0000000810057223 */ /* 0x000fca0000000005 */
[----:B------:R-:W-:Y:S02]  /*6330*/  F2FP.SATFINITE.E5M2.F32.PACK_AB_MERGE_C R15, RZ, R5, RZ ;  /* 0x00000005ff0f723e */ /* 0x000fe400048060ff */
[----:B------:R-:W-:-:S03]  /*6340*/  PRMT R5, RZ, 0x7610, R5 ;  /* 0x00007610ff057816 */ /* 0x000fc60000000005 */
[----:B------:R0:W-:Y:S01]  /*6350*/  @!P0 STG.E.U8 desc[UR18][R10.64+0x39], R15 ;  /* 0x0000390f0a008986 */ /* 0x0001e2000c101112 */
[----:B------:R-:W-:Y:S05]  /*6360*/  @P2 BRA `(.L_x_158) ;  /* 0x0000000000042947 */ /* 0x000fea0003800000 */
[----:B------:R1:W5:Y:S02]  /*6370*/  LDG.E.U8 R5, desc[UR18][R12.64+0x38] ;  /* 0x000038120c057981 */ /* 0x000364000c1e1100 */
.L_x_158:
[----:B------:R-:W-:Y:S05]  /*6380*/  BSYNC B1 ;  /* 0x0000000000017941 */ /* 0x000fea0003800000 */
.L_x_157:
        /* <DEDUP_REMOVED lines=12> */
.L_x_160:
[----:B------:R-:W-:Y:S05]  /*6450*/  BSYNC B1 ;  /* 0x0000000000017941 */ /* 0x000fea0003800000 */
.L_x_159:
[----:B------:R-:W-:Y:S05]  /*6460*/  @P1 BRA `(.L_x_161) ;  /* 0x0000001000301947 */ /* 0x000fea0003800000 */
[----:B-----5:R-:W-:-:S04]  /*6470*/  LOP3.LUT R5, R5, 0xff, RZ, 0xc0, !PT ;  /* 0x000000ff05057812 */ /* 0x020fc800078ec0ff */
[----:B------:R-:W-:-:S05]  /*6480*/  F2FP.F16.E5M2.UNPACK_B R5, R5 ;  /* 0x00000005ff05723e */ /* 0x000fca00020004ff */
[----:B------:R-:W-:-:S05]  /*6490*/  HADD2.F32 R10, -RZ, R5.H0_H0 ;  /* 0x20000005ff0a7230 */ /* 0x000fca0000004100 */
[----:B------:R-:W-:-:S04]  /*64a0*/  FMUL R5, R10, R9 ;  /* 0x000000090a057220 */ /* 0x000fc80000400000 */
[----:B------:R-:W-:-:S05]  /*64b0*/  FFMA R5, R18, R8, R5 ;  /* 0x0000000812057223 */ /* 0x000fca0000000005 */
[----:B------:R-:W-:-:S05]  /*64c0*/  F2FP.SATFINITE.E5M2.F32.PACK_AB_MERGE_C R5, RZ, R5, RZ ;  /* 0x00000005ff05723e */ /* 0x000fca00048060ff */
[----:B------:R0:W-:Y:S01]  /*64d0*/  STG.E.U8 desc[UR18][R6.64+0x39], R5 ;  /* 0x0000390506007986 */ /* 0x0001e2000c101112 */
[----:B------:R-:W-:Y:S05]  /*64e0*/  BRA `(.L_x_161) ;  /* 0x0000001000107947 */ /* 0x000fea0003800000 */
.L_x_32:
[C---:B------:R-:W-:Y:S01]  /*64f0*/  ISETP.GE.AND P0, PT, R34.reuse, 0x1, PT ;  /* 0x000000012200780c */ /* 0x040fe20003f06270 */
[-C--:B--2---:R-:W-:Y:S01]  /*6500*/  FMUL R145, R145, R8.reuse ;  /* 0x0000000891917220 */ /* 0x084fe20000400000 */
[----:B------:R-:W-:Y:S01]  /*6510*/  ISETP.GE.AND P2, PT, R34, 0x9, PT ;  /* 0x000000092200780c */ /* 0x000fe20003f46270 */
[-C--:B------:R-:W-:Y:S01]  /*6520*/  FMUL R140, R140, R8.reuse ;  /* 0x000000088c8c7220 */ /* 0x080fe20000400000 */
[----:B------:R-:W-:Y:S01]  /*6530*/  ISETP.LT.OR P1, PT, R33, 0x1, !P0 ;  /* 0x000000012100780c */ /* 0x000fe20004721670 */
[-C--:B------:R-:W-:Y:S01]  /*6540*/  FMUL R143, R143, R8.reuse ;  /* 0x000000088f8f7220 */ /* 0x080fe20000400000 */
[----:B------:R-:W-:Y:S01]  /*6550*/  F2FP.SATFINITE.E5M2.F32.PACK_AB_MERGE_C R145, RZ, R145, RZ ;  /* 0x00000091ff91723e */ /* 0x000fe200048060ff */
[-C--:B------:R-:W-:Y:S01]  /*6560*/  FMUL R138, R138, R8.reuse ;  /* 0x000000088a8a7220 */ /* 0x080fe20000400000 */
[----:B------:R-:W-:Y:S01]  /*6570*/  ISETP.LT.OR P4, PT, R33, 0x2, !P0 ;  /* 0x000000022100780c */ /* 0x000fe20004781670 */
[-C--:B------:R-:W-:Y:S01]  /*6580*/  FMUL R141, R141, R8.reuse ;  /* 0x000000088d8d7220 */ /* 0x080fe20000400000 */
[C---:B------:R-:W-:Y:S01]  /*6590*/  ISETP.LT.OR P5, PT, R33.reuse, 0x1, !P2 ;  /* 0x000000012100780c */ /* 0x040fe200057a1670 */
[-C--:B------:R-:W-:Y:S01]  /*65a0*/  FMUL R136, R136, R8.reuse ;  /* 0x0000000888887220 */ /* 0x080fe20000400000 */
[----:B------:R-:W-:Y:S01]  /*65b0*/  ISETP.LT.OR P6, PT, R33, 0x2, !P2 ;  /* 0x000000022100780c */ /* 0x000fe200057c1670 */
[----:B------:R-:W-:Y:S01]  /*65c0*/  FMUL R139, R139, R8 ;  /* 0x000000088b8b7220 */ /* 0x000fe20000400000 */
[----:B------:R-:W-:Y:S01]  /*65d0*/  F2FP.SATFINITE.E5M2.F32.PACK_AB_MERGE_C R5, RZ, R140, RZ ;  /* 0x0000008cff05723e */ /* 0x000fe200048060ff */
[-C--:B------:R-:W-:Y:S01]  /*65e0*/  FMUL R134, R134, R8.reuse ;  /* 0x0000000886867220 */ /* 0x080fe20000400000 */
[----:B------:R-:W-:Y:S01]  /*65f0*/  F2FP.SATFINITE.E5M2.F32.PACK_AB_MERGE_C R143, RZ, R143, RZ ;  /* 0x0000008fff8f723e */ /* 0x000fe200048060ff */
[----:B------:R-:W-:Y:S01]  /*6600*/  @!P1 STG.E.U8 desc[UR18][R14.64], R145 ;  /* 0x000000910e009986 */ /* 0x000fe2000c101112 */
[----:B------:R-:W-:Y:S01]  /*6610*/  ISETP.LT.OR P1, PT, R33, 0x9, !P0 ;  /* 0x000000092100780c */ /* 0x000fe20004721670 */
[----:B------:R-:W-:Y:S01]  /*6620*/  FMUL R137, R137, R8 ;  /* 0x0000000889897220 */ /* 0x000fe20000400000 */
[----:B------:R-:W-:Y:S01]  /*6630*/  F2FP.SATFINITE.E5M2.F32.PACK_AB_MERGE_C R25, RZ, R138, RZ ;  /* 0x0000008aff19723e */ /* 0x000fe200048060ff */
[----:B------:R0:W-:Y:S01]  /*6640*/  @!P4 STG.E.U8 desc[UR18][R14.64+0x1], R5 ;  /* 0x000001050e00c986 */ /* 0x0001e2000c101112 */
[----:B------:R-:W-:Y:S01]  /*6650*/  F2FP.SATFINITE.E5M2.F32.PACK_AB_MERGE_C R141, RZ, R141, RZ ;  /* 0x0000008dff8d723e */ /* 0x000fe200048060ff */
[-C--:B------:R-:W-:Y:S01]  /*6660*/  FMUL R132, R132, R8.reuse ;  /* 0x0000000884847220 */ /* 0x080fe20000400000 */
[C---:B------:R-:W-:Y:S01]  /*6670*/  ISETP.LT.OR P4, PT, R33.reuse, 0xa, !P0 ;  /* 0x0000000a2100780c */ /* 0x040fe20004781670 */
[----:B------:R-:W-:Y:S01]  /*6680*/  @!P5 STG.E.U8 desc[UR18][R12.64], R143 ;  /* 0x0000008f0c00d986 */ /* 0x000fe2000c101112 */
[----:B------:R-:W-:Y:S01]  /*6690*/  ISETP.LT.OR P5, PT, R33, 0x9, !P2 ;  /* 0x000000092100780c */ /* 0x000fe200057a1670 */
[-C--:B------:R-:W-:Y:S01]  /*66a0*/  FMUL R135, R135, R8.reuse ;  /* 0x0000000887877220 */ /* 0x080fe20000400000 */
[----:B------:R-:W-:Y:S01]  /*66b0*/  F2FP.SATFINITE.E5M2.F32.PACK_AB_MERGE_C R139, RZ, R139, RZ ;  /* 0x0000008bff8b723e */ /* 0x000fe200048060ff */
[----:B------:R1:W-:Y:S01]  /*66c0*/  @!P6 STG.E.U8 desc[UR18][R12.64+0x1], R25 ;  /* 0x000001190c00e986 */ /* 0x0003e2000c101112 */
[C---:B------:R-:W-:Y:S01]  /*66d0*/  ISETP.LT.OR P6, PT, R33.reuse, 0xa, !P2 ;  /* 0x0000000a2100780c */ /* 0x040fe200057c1670 */
[-C--:B------:R-:W-:Y:S01]  /*66e0*/  FMUL R130, R130, R8.reuse ;  /* 0x0000000882827220 */ /* 0x080fe20000400000 */
[----:B------:R-:W-:Y:S01]  /*66f0*/  F2FP.SATFINITE.E5M2.F32.PACK_AB_MERGE_C R137, RZ, R137, RZ ;  /* 0x00000089ff89723e */ /* 0x000fe200048060ff */
[----:B------:R-:W-:Y:S01]  /*6700*/  @!P1 STG.E.U8 desc[UR18][R14.64+0x8], R141 ;  /* 0x0000088d0e009986 */ /* 0x000fe2000c101112 */
[----:B------:R-:W-:Y:S01]  /*6710*/  ISETP.LT.OR P1, PT, R33, 0x11, !P0 ;  /* 0x000000112100780c */ /* 0x000fe20004721670 */
[----:B------:R-:W-:Y:S01]  /*6720*/  FMUL R133, R133, R8 ;  /* 0x0000000885857220 */ /* 0x000fe20000400000 */
[----:B0-----:R-:W-:Y:S01]  /*6730*/  F2FP.SATFINITE.E5M2.F32.PACK_AB_MERGE_C R5, RZ, R136, RZ ;  /* 0x00000088ff05723e */ /* 0x001fe200048060ff */
[-C--:B------:R-:W-:Y:S01]  /*6740*/  FMUL R128, R128, R8.reuse ;  /* 0x0000000880807220 */ /* 0x080fe20000400000 */
[----:B------:R-:W-:Y:S01]  /*6750*/  F2FP.SATFINITE.E5M2.F32.PACK_AB_MERGE_C R135, RZ, R135, RZ ;  /* 0x00000087ff87723e */ /* 0x000fe200048060ff */
[----:B------:R-:W-:Y:S01]  /*6760*/  FMUL R131, R131, R8 ;  /* 0x0000000883837220 */ /* 0x000fe20000400000 */
[----:B------:R-:W-:Y:S01]  /*6770*/  F2FP.SATFINITE.E5M2.F32.PACK_AB_MERGE_C R133, RZ, R133, RZ ;  /* 0x00000085ff85723e */ /* 0x000fe200048060ff */
[----:B------:R0:W-:Y:S01]  /*6780*/  @!P4 STG.E.U8 desc[UR18][R14.64+0x9], R5 ;  /* 0x000009050e00c986 */ /* 0x0001e2000c101112 */
[----:B-1----:R-:W-:Y:S01]  /*6790*/  F2FP.SATFINITE.E5M2.F32.PACK_AB_MERGE_C R25, RZ, R134, RZ ;  /* 0x00000086ff19723e */ /* 0x002fe200048060ff */
        /* <DEDUP_REMOVED lines=15> */
[-C--:B------:R-:W-:Y:S01]  /*6890*/  FMUL R125, R125, R8.reuse ;  /* 0x000000087d7d7220 */ /* 0x080fe20000400000 */
[----:B------:R-:W-:Y:S01]  /*68a0*/  FMUL R120, R120, R8 ;  /* 0x0000000878787220 */ /* 0x000fe20000400000 */
[----:B------:R-:W-:Y:S01]  /*68b0*/  F2FP.SATFINITE.E5M2.F32.PACK_AB_MERGE_C R127, RZ, R127, RZ ;  /* 0x0000007fff7f723e */ /* 0x000fe200048060ff */
[----:B------:R0:W-:Y:S01]  /*68c0*/  @!P4 STG.E.U8 desc[UR18][R14.64+0x11], R5 ;  /* 0x000011050e00c986 */ /* 0x0001e2000c101112 */
[----:B-1----:R-:W-:Y:S01]  /*68d0*/  F2FP.SATFINITE.E5M2.F32.PACK_AB_MERGE_C R25, RZ, R130, RZ ;  /* 0x00000082ff19723e */ /* 0x002fe200048060ff */
[-C--:B------:R-:W-:Y:S01]  /*68e0*/  FMUL R123, R123, R8.reuse ;  /* 0x000000087b7b7220 */ /* 0x080fe20000400000 */
[C---:B------:R-:W-:Y:S01]  /*68f0*/  ISETP.LT.OR P4, PT, R33.reuse, 0x1a, !P0 ;  /* 0x0000001a2100780c */ /* 0x040fe20004781670 */
[----:B------:R-:W-:Y:S01]  /*6900*/  @!P5 STG.E.U8 desc[UR18][R12.64+0x10], R135 ;  /* 0x000010870c00d986 */ /* 0x000fe2000c101112 */
[C---:B------:R-:W-:Y:S01]  /*6910*/  ISETP.LT.OR P5, PT, R33.reuse, 0x19, !P2 ;  /* 0x000000192100780c */ /* 0x040fe200057a1670 */
[-C--:B------:R-:W-:Y:S01]  /*6920*/  FMUL R118, R118, R8.reuse ;  /* 0x0000000876767220 */ /* 0x080fe20000400000 */
[----:B------:R-:W-:Y:S01]  /*6930*/  F2FP.SATFINITE.E5M2.F32.PACK_AB_MERGE_C R125, RZ, R125, RZ ;  /* 0x0000007dff7d723e */ /* 0x000fe200048060ff */
[----:B------:R1:W-:Y:S01]  /*6940*/  @!P6 STG.E.U8 desc[UR18][R12.64+0x11], R25 ;  /* 0x000011190c00e986 */ /* 0x0003e2000c101112 */
[----:B------:R-:W-:Y:S01]  /*6950*/  ISETP.LT.OR P6, PT, R33, 0x1a, !P2 ;  /* 0x0000001a2100780c */ /* 0x000fe200057c1670 */
        /* <DEDUP_REMOVED lines=8> */
[-C--:B------:R-:W-:Y:S01]  /*69e0*/  FMUL R114, R114, R8.reuse ;  /* 0x0000000872727220 */ /* 0x080fe20000400000 */
[----:B------:R-:W-:Y:S01]  /*69f0*/  FMUL R112, R112, R8 ;  /* 0x0000000870707220 */ /* 0x000fe20000400000 */
[----:B-1----:R-:W-:Y:S01]  /*6a00*/  F2FP.SATFINITE.E5M2.F32.PACK_AB_MERGE_C R25, RZ, R126, RZ ;  /* 0x0000007eff19723e */ /* 0x002fe200048060ff */
[----:B------:R0:W-:Y:S01]  /*6a10*/  @!P4 STG.E.U8 desc[UR18][R14.64+0x19], R5 ;  /* 0x000019050e00c986 */ /* 0x0001e2000c101112 */
[----:B------:R-:W-:Y:S01]  /*6a20*/  ISETP.LT.OR P4, PT, R33, 0x22, !P0 ;  /* 0x000000222100780c */ /* 0x000fe20004781670 */
[-C--:B------:R-:W-:Y:S01]  /*6a30*/  FMUL R117, R117, R8.reuse ;  /* 0x0000000875757220 */ /* 0x080fe20000400000 */
[----:B------:R-:W-:Y:S01]  /*6a40*/  F2FP.SATFINITE.E5M2.F32.PACK_AB_MERGE_C R119, RZ, R119, RZ ;  /* 0x00000077ff77723e */ /* 0x000fe200048060ff */
[----:B------:R-:W-:Y:S01]  /*6a50*/  @!P5 STG.E.U8 desc[UR18][R12.64+0x18], R131 ;  /* 0x000018830c00d986 */ /* 0x000fe2000c101112 */
[----:B------:R-:W-:Y:S01]  /*6a60*/  ISETP.LT.OR P5, PT, R33, 0x21, !P2 ;  /* 0x000000212100780c */ /* 0x000fe200057a1670 */
[----:B------:R-:W-:Y:S01]  /*6a70*/  FMUL R115, R115, R8 ;  /* 0x0000000873737220 */ /* 0x000fe20000400000 */
[----:B------:R-:W-:Y:S01]  /*6a80*/  F2FP.SATFINITE.E5M2.F32.PACK_AB_MERGE_C R27, RZ, R112, RZ ;  /* 0x00000070ff1b723e */ /* 0x000fe200048060ff */
[----:B------:R1:W-:Y:S01]  /*6a90*/  @!P6 STG.E.U8 desc[UR18][R12.64+0x19], R25 ;  /* 0x000019190c00e986 */ /* 0x0003e2000c101112 */
[----:B------:R-:W-:Y:S01]  /*6aa0*/  ISETP.LT.OR P6, PT, R33, 0x22, !P2 ;  /* 0x000000222100780c */ /* 0x000fe200057c1670 */
[-C--:B------:R-:W-:Y:S01]  /*6ab0*/  FMUL R110, R110, R8.reuse ;  /* 0x000000086e6e7220 */ /* 0x080fe20000400000 */
[-C--:B------:R-:W-:Y:S01]  /*6ac0*/  FMUL R113, R113, R8.reuse ;  /* 0x0000000871717220 */ /* 0x080fe20000400000 */
        /* <DEDUP_REMOVED lines=39> */
[-C--:B------:R-:W-:Y:S01]  /*6d40*/  FMUL R101, R101, R8.reuse ;  /* 0x0000000865657220 */ /* 0x080fe20000400000 */
[----:B------:R-:W-:Y:S01]  /*6d50*/  @!P1 STG.E.U8 desc[UR18][R14.64+0x30], R121 ;  /* 0x000030790e009986 */ /* 0x000fe2000c101112 */
[----:B------:R-:W-:Y:S01]  /*6d60*/  ISETP.LT.OR P1, PT, R33, 0x39, !P0 ;  /* 0x000000392100780c */ /* 0x000fe20004721670 */
[-C--:B------:R-:W-:Y:S01]  /*6d70*/  FMUL R99, R99, R8.reuse ;  /* 0x0000000863637220 */ /* 0x080fe20000400000 */
[----:B------:R-:W-:Y:S01]  /*6d80*/  ISETP.LT.OR P0, PT, R33, 0x3a, !P0 ;  /* 0x0000003a2100780c */ /* 0x000fe20004701670 */
[----:B------:R-:W-:Y:S01]  /*6d90*/  FMUL R94, R94, R8 ;  /* 0x000000085e5e7220 */ /* 0x000fe20000400000 */
[----:B0-----:R-:W-:Y:S01]  /*6da0*/  F2FP.SATFINITE.E5M2.F32.PACK_AB_MERGE_C R5, RZ, R116, RZ ;  /* 0x00000074ff05723e */ /* 0x001fe200048060ff */
[-C--:B------:R-:W-:Y:S01]  /*6db0*/  FMUL R92, R92, R8.reuse ;  /* 0x000000085c5c7220 */ /* 0x080fe20000400000 */
[----:B------:R-:W-:Y:S01]  /*6dc0*/  F2FP.SATFINITE.E5M2.F32.PACK_AB_MERGE_C R103, RZ, R103, RZ ;  /* 0x00000067ff67723e */ /* 0x000fe200048060ff */
[----:B------:R-:W-:Y:S01]  /*6dd0*/  FMUL R95, R95, R8 ;  /* 0x000000085f5f7220 */ /* 0x000fe20000400000 */
[----:B-1----:R-:W-:Y:S01]  /*6de0*/  F2FP.SATFINITE.E5M2.F32.PACK_AB_MERGE_C R25, RZ, R114, RZ ;  /* 0x00000072ff19723e */ /* 0x002fe200048060ff */
[----:B------:R0:W-:Y:S01]  /*6df0*/  @!P4 STG.E.U8 desc[UR18][R14.64+0x31], R5 ;  /* 0x000031050e00c986 */ /* 0x0001e2000c101112 */
[----:B------:R-:W-:Y:S01]  /*6e00*/  ISETP.LT.OR P4, PT, R33, 0x39, !P2 ;  /* 0x000000392100780c */ /* 0x000fe20005781670 */
[-C--:B------:R-:W-:Y:S01]  /*6e10*/  FMUL R97, R97, R8.reuse ;  /* 0x0000000861617220 */ /* 0x080fe20000400000 */
[----:B------:R-:W-:Y:S01]  /*6e20*/  ISETP.LT.OR P2, PT, R33, 0x3a, !P2 ;  /* 0x0000003a2100780c */ /* 0x000fe20005741670 */
[----:B------:R-:W-:Y:S01]  /*6e30*/  @!P5 STG.E.U8 desc[UR18][R12.64+0x30], R119 ;  /* 0x000030770c00d986 */ /* 0x000fe2000c101112 */
[----:B------:R-:W-:Y:S01]  /*6e40*/  F2FP.SATFINITE.E5M2.F32.PACK_AB_MERGE_C R101, RZ, R101, RZ ;  /* 0x00000065ff65723e */ /* 0x000fe200048060ff */
[-C--:B------:R-:W-:Y:S01]  /*6e50*/  FMUL R90, R90, R8.reuse ;  /* 0x000000085a5a7220 */ /* 0x080fe20000400000 */
[----:B------:R-:W-:Y:S01]  /*6e60*/  F2FP.SATFINITE.E5M2.F32.PACK_AB_MERGE_C R99, RZ, R99, RZ ;  /* 0x00000063ff63723e */ /* 0x000fe200048060ff */
[----:B------:R-:W-:Y:S01]  /*6e70*/  @!P6 STG.E.U8 desc[UR18][R12.64+0x31], R25 ;  /* 0x000031190c00e986 */ /* 0x000fe2000c101112 */
[----:B------:R-:W-:Y:S01]  /*6e80*/  F2FP.SATFINITE.E5M2.F32.PACK_AB_MERGE_C R95, RZ, R95, RZ ;  /* 0x0000005fff5f723e */ /* 0x000fe200048060ff */
[-C--:B------:R-:W-:Y:S01]  /*6e90*/  FMUL R22, R22, R8.reuse ;  /* 0x0000000816167220 */ /* 0x080fe20000400000 */
[-C--:B------:R-:W-:Y:S01]  /*6ea0*/  FMUL R93, R93, R8.reuse ;  /* 0x000000085d5d7220 */ /* 0x080fe20000400000 */
[----:B------:R-:W-:Y:S01]  /*6eb0*/  @!P0 STG.E.U8 desc[UR18][R14.64+0x39], R27 ;  /* 0x0000391b0e008986 */ /* 0x000fe2000c101112 */
[----:B------:R-:W-:Y:S01]  /*6ec0*/  ISETP.GE.AND P0, PT, R34, 0x81, PT ;  /* 0x000000812200780c */ /* 0x000fe20003f06270 */
[----:B------:R-:W-:Y:S01]  /*6ed0*/  FMUL R91, R91, R8 ;  /* 0x000000085b5b7220 */ /* 0x000fe20000400000 */
[----:B0-----:R-:W-:Y:S01]  /*6ee0*/  F2FP.SATFINITE.E5M2.F32.PACK_AB_MERGE_C R5, RZ, R110, RZ ;  /* 0x0000006eff05723e */ /* 0x001fe200048060ff */
[----:B------:R0:W-:Y:S01]  /*6ef0*/  @!P1 STG.E.U8 desc[UR18][R14.64+0x38], R117 ;  /* 0x000038750e009986 */ /* 0x0001e2000c101112 */
[C---:B------:R-:W-:Y:S01]  /*6f00*/  ISETP.LT.OR P6, PT, R33.reuse, 0x1, !P0 ;  /* 0x000000012100780c */ /* 0x040fe200047c1670 */
[-C--:B------:R-:W-:Y:S01]  /*6f10*/  FMUL R88, R88, R8.reuse ;  /* 0x0000000858587220 */ /* 0x080fe20000400000 */
[----:B------:R-:W-:Y:S01]  /*6f20*/  ISETP.LT.OR P5, PT, R33, 0x2, !P0 ;  /* 0x000000022100780c */ /* 0x000fe200047a1670 */
[----:B------:R-:W-:Y:S01]  /*6f30*/  @!P4 STG.E.U8 desc[UR18][R12.64+0x38], R115 ;  /* 0x000038730c00c986 */ /* 0x000fe2000c101112 */
[----:B------:R-:W-:Y:S01]  /*6f40*/  ISETP.GE.AND P1, PT, R34, 0x89, PT ;  /* 0x000000892200780c */ /* 0x000fe20003f26270 */
[-C--:B------:R-:W-:Y:S01]  /*6f50*/  FMUL R21, R21, R8.reuse ;  /* 0x0000000815157220 */ /* 0x080fe20000400000 */
[----:B------:R-:W-:Y:S01]  /*6f60*/  F2FP.SATFINITE.E5M2.F32.PACK_AB_MERGE_C R97, RZ, R97, RZ ;  /* 0x00000061ff61723e */ /* 0x000fe200048060ff */
[----:B------:R1:W-:Y:S01]  /*6f70*/  @!P2 STG.E.U8 desc[UR18][R12.64+0x39], R5 ;  /* 0x000039050c00a986 */ /* 0x0003e2000c101112 */
[----:B------:R-:W-:Y:S01]  /*6f80*/  ISETP.LT.OR P4, PT, R33, 0x1, !P1 ;  /* 0x000000012100780c */ /* 0x000fe20004f81670 */
[-C--:B------:R-:W-:Y:S01]  /*6f90*/  FMUL R89, R89, R8.reuse ;  /* 0x0000000859597220 */ /* 0x080fe20000400000 */
[----:B------:R-:W-:Y:S01]  /*6fa0*/  ISETP.LT.OR P2, PT, R33, 0xa, !P0 ;  /* 0x0000000a2100780c */ /* 0x000fe20004741670 */
[----:B------:R-:W-:Y:S01]  /*6fb0*/  FMUL R23, R23, R8 ;  /* 0x0000000817177220 */ /* 0x000fe20000400000 */
[----:B0-----:R-:W-:Y:S01]  /*6fc0*/  F2FP.SATFINITE.E5M2.F32.PACK_AB_MERGE_C R15, RZ, R108, RZ ;  /* 0x0000006cff0f723e */ /* 0x001fe200048060ff */
[----:B------:R-:W-:Y:S01]  /*6fd0*/  @!P6 STG.E.U8 desc[UR18][R10.64], R113 ;  /* 0x000000710a00e986 */ /* 0x000fe2000c101112 */
[C---:B------:R-:W-:Y:S01]  /*6fe0*/  ISETP.LT.OR P6, PT, R33.reuse, 0x2, !P1 ;  /* 0x000000022100780c */ /* 0x040fe20004fc1670 */
[-C--:B------:R-:W-:Y:S01]  /*6ff0*/  FMUL R20, R20, R8.reuse ;  /* 0x0000000814147220 */ /* 0x080fe20000400000 */
[----:B------:R-:W-:Y:S01]  /*7000*/  F2FP.SATFINITE.E5M2.F32.PACK_AB_MERGE_C R93, RZ, R93, RZ ;  /* 0x0000005dff5d723e */ /* 0x000fe200048060ff */
[----:B------:R-:W-:Y:S01]  /*7010*/  @!P5 STG.E.U8 desc[UR18][R10.64+0x1], R15 ;  /* 0x0000010f0a00d986 */ /* 0x000fe2000c101112 */
[----:B------:R-:W-:Y:S01]  /*7020*/  ISETP.LT.OR P5, PT, R33, 0x9, !P0 ;  /* 0x000000092100780c */ /* 0x000fe200047a1670 */
[----:B------:R-:W-:Y:S01]  /*7030*/  FMUL R17, R17, R8 ;  /* 0x0000000811117220 */ /* 0x000fe20000400000 */
[----:B-1----:R-:W-:Y:S01]  /*7040*/  F2FP.SATFINITE.E5M2.F32.PACK_AB_MERGE_C R5, RZ, R106, RZ ;  /* 0x0000006aff05723e */ /* 0x002fe200048060ff */
[----:B------:R-:W-:Y:S01]  /*7050*/  @!P4 STG.E.U8 desc[UR18][R6.64], R111 ;  /* 0x0000006f0600c986 */ /* 0x000fe2000c101112 */
[----:B------:R-:W-:Y:S01]  /*7060*/  F2FP.SATFINITE.E5M2.F32.PACK_AB_MERGE_C R13, RZ, R104, RZ ;  /* 0x00000068ff0d723e */ /* 0x000fe200048060ff */
[-C--:B------:R-:W-:Y:S01]  /*7070*/  FMUL R16, R16, R8.reuse ;  /* 0x0000000810107220 */ /* 0x080fe20000400000 */
[----:B------:R-:W-:Y:S01]  /*7080*/  ISETP.LT.OR P4, PT, R33, 0x9, !P1 ;  /* 0x000000092100780c */ /* 0x000fe20004f81670 */
[-C--:B------:R-:W-:Y:S01]  /*7090*/  FMUL R19, R19, R8.reuse ;  /* 0x0000000813137220 */ /* 0x080fe20000400000 */
[----:B------:R-:W-:Y:S01]  /*70a0*/  F2FP.SATFINITE.E5M2.F32.PACK_AB_MERGE_C R91, RZ, R91, RZ ;  /* 0x0000005bff5b723e */ /* 0x000fe200048060ff */
[----:B------:R0:W-:Y:S01]  /*70b0*/  @!P6 STG.E.U8 desc[UR18][R6.64+0x1], R5 ;  /* 0x000001050600e986 */ /* 0x0001e2000c101112 */
[C---:B------:R-:W-:Y:S01]  /*70c0*/  ISETP.LT.OR P6, PT, R33.reuse, 0xa, !P1 ;  /* 0x0000000a2100780c */ /* 0x040fe20004fc1670 */
[----:B------:R-:W-:Y:S01]  /*70d0*/  FMUL R18, R18, R8 ;  /* 0x0000000812127220 */ /* 0x000fe20000400000 */
[----:B------:R-:W-:Y:S01]  /*70e0*/  F2FP.SATFINITE.E5M2.F32.PACK_AB_MERGE_C R21, RZ, R21, RZ ;  /* 0x00000015ff15723e */ /* 0x000fe200048060ff */
[----:B------:R1:W-:Y:S01]  /*70f0*/  @!P2 STG.E.U8 desc[UR18][R10.64+0x9], R13 ;  /* 0x0000090d0a00a986 */ /* 0x0003e2000c101112 */
[----:B------:R-:W-:-:S02]  /*7100*/  ISETP.LT.OR P2, PT, R33, 0x12, !P0 ;  /* 0x000000122100780c */ /* 0x000fc40004741670 */
[----:B------:R-:W-:Y:S01]  /*7110*/  F2FP.SATFINITE.E5M2.F32.PACK_AB_MERGE_C R89, RZ, R89, RZ ;  /* 0x00000059ff59723e */ /* 0x000fe200048060ff */
[----:B------:R-:W-:Y:S01]  /*7120*/  @!P5 STG.E.U8 desc[UR18][R10.64+0x8], R107 ;  /* 0x0000086b0a00d986 */ /* 0x000fe2000c101112 */
[C---:B------:R-:W-:Y:S02]  /*7130*/  ISETP.LT.OR P5, PT, R33.reuse, 0x11, !P0 ;  /* 0x000000112100780c */ /* 0x040fe400047a1670 */
[----:B------:R-:W-:Y:S01]  /*7140*/  F2FP.SATFINITE.E5M2.F32.PACK_AB_MERGE_C R23, RZ, R23, RZ ;  /* 0x00000017ff17723e */ /* 0x000fe200048060ff */
[----:B------:R-:W-:Y:S01]  /*7150*/  @!P4 STG.E.U8 desc[UR18][R6.64+0x8], R109 ;  /* 0x0000086d0600c986 */ /* 0x000fe2000c101112 */
[----:B0-----:R-:W-:Y:S02]  /*7160*/  F2FP.SATFINITE.E5M2.F32.PACK_AB_MERGE_C R5, RZ, R102, RZ ;  /* 0x00000066ff05723e */ /* 0x001fe400048060ff */
[C---:B------:R-:W-:Y:S02]  /*7170*/  ISETP.LT.OR P4, PT, R33.reuse, 0x11, !P1 ;  /* 0x000000112100780c */ /* 0x040fe40004f81670 */
[----:B-1----:R-:W-:Y:S01]  /*7180*/  F2FP.SATFINITE.E5M2.F32.PACK_AB_MERGE_C R13, RZ, R98, RZ ;  /* 0x00000062ff0d723e */ /* 0x002fe200048060ff */
[----:B------:R0:W-:Y:S01]  /*7190*/  @!P6 STG.E.U8 desc[UR18][R6.64+0x9], R5 ;  /* 0x000009050600e986 */ /* 0x0001e2000c101112 */
[----:B------:R-:W-:-:S02]  /*71a0*/  ISETP.LT.OR P6, PT, R33, 0x12, !P1 ;  /* 0x000000122100780c */ /* 0x000fc40004fc1670 */
[----:B------:R-:W-:Y:S01]  /*71b0*/  F2FP.SATFINITE.E5M2.F32.PACK_AB_MERGE_C R17, RZ, R17, RZ ;  /* 0x00000011ff11723e */ /* 0x000fe200048060ff */
[----:B------:R1:W-:Y:S01]  /*71c0*/  @!P2 STG.E.U8 desc[UR18][R10.64+0x11], R13 ;  /* 0x0000110d0a00a986 */ /* 0x0003e2000c101112 */
[C---:B------:R-:W-:Y:S02]  /*71d0*/  ISETP.LT.OR P2, PT, R33.reuse, 0x1a, !P0 ;  /* 0x0000001a2100780c */ /* 0x040fe40004741670 */
[----:B------:R-:W-:Y:S01]  /*71e0*/  F2FP.SATFINITE.E5M2.F32.PACK_AB_MERGE_C R19, RZ, R19, RZ ;  /* 0x00000013ff13723e */ /* 0x000fe200048060ff */
[----:B------:R-:W-:Y:S01]  /*71f0*/  @!P5 STG.E.U8 desc[UR18][R10.64+0x10], R105 ;  /* 0x000010690a00d986 */ /* 0x000fe2000c101112 */
[----:B------:R-:W-:Y:S02]  /*7200*/  ISETP.LT.OR P5, PT, R33, 0x19, !P0 ;  /* 0x000000192100780c */ /* 0x000fe400047a1670 */
[----:B------:R-:W-:Y:S01]  /*7210*/  F2FP.SATFINITE.E5M2.F32.PACK_AB_MERGE_C R15, RZ, R18, RZ ;  /* 0x00000012ff0f723e */ /* 0x000fe200048060ff */
[----:B------:R-:W-:Y:S01]  /*7220*/  @!P4 STG.E.U8 desc[UR18][R6.64+0x10], R103 ;  /* 0x000010670600c986 */ /* 0x000fe2000c101112 */
[----:B0-----:R-:W-:-:S02]  /*7230*/  F2FP.SATFINITE.E5M2.F32.PACK_AB_MERGE_C R5, RZ, R100, RZ ;  /* 0x00000064ff05723e */ /* 0x001fc400048060ff */
[C---:B------:R-:W-:Y:S02]  /*7240*/  ISETP.LT.OR P4, PT, R33.reuse, 0x19, !P1 ;  /* 0x000000192100780c */ /* 0x040fe40004f81670 */
[----:B-1----:R-:W-:Y:S01]  /*7250*/  F2FP.SATFINITE.E5M2.F32.PACK_AB_MERGE_C R13, RZ, R96, RZ ;  /* 0x00000060ff0d723e */ /* 0x002fe200048060ff */
[----:B------:R0:W-:Y:S01]  /*7260*/  @!P6 STG.E.U8 desc[UR18][R6.64+0x11], R5 ;  /* 0x000011050600e986 */ /* 0x0001e2000c101112 */
[----:B------:R-:W-:-:S03]  /*7270*/  ISETP.LT.OR P6, PT, R33, 0x1a, !P1 ;  /* 0x0000001a2100780c */ /* 0x000fc60004fc1670 */
[----:B------:R1:W-:Y:S01]  /*7280*/  @!P2 STG.E.U8 desc[UR18][R10.64+0x19], R13 ;  /* 0x0000190d0a00a986 */ /* 0x0003e2000c101112 */
[----:B------:R-:W-:-:S03]  /*7290*/  ISETP.LT.OR P2, PT, R33, 0x22, !P0 ;  /* 0x000000222100780c */ /* 0x000fc60004741670 */
[----:B------:R-:W-:Y:S01]  /*72a0*/  @!P5 STG.E.U8 desc[UR18][R10.64+0x18], R101 ;  /* 0x000018650a00d986 */ /* 0x000fe2000c101112 */
[C---:B------:R-:W-:Y:S02]  /*72b0*/  ISETP.LT.OR P5, PT, R33.reuse, 0x21, !P0 ;  /* 0x000000212100780c */ /* 0x040fe400047a1670 */
[----:B0-----:R-:W-:Y:S01]  /*72c0*/  F2FP.SATFINITE.E5M2.F32.PACK_AB_MERGE_C R5, RZ, R94, RZ ;  /* 0x0000005eff05723e */ /* 0x001fe200048060ff */
[----:B------:R-:W-:Y:S01]  /*72d0*/  @!P4 STG.E.U8 desc[UR18][R6.64+0x18], R99 ;  /* 0x000018630600c986 */ /* 0x000fe2000c101112 */
        /* <DEDUP_REMOVED lines=25> */
[C---:B------:R-:W-:Y:S02]  /*7470*/  ISETP.LT.OR P2, PT, R33.reuse, 0x39, !P0 ;  /* 0x000000392100780c */ /* 0x040fe40004741670 */
[C---:B------:R-:W-:Y:S01]  /*7480*/  ISETP.LT.OR P0, PT, R33.reuse, 0x3a, !P0 ;  /* 0x0000003a2100780c */ /* 0x040fe20004701670 */
[----:B------:R1:W-:Y:S01]  /*7490*/  @!P5 STG.E.U8 desc[UR18][R10.64+0x30], R89 ;  /* 0x000030590a00d986 */ /* 0x0003e2000c101112 */
[C---:B------:R-:W-:Y:S02]  /*74a0*/  ISETP.LT.OR P5, PT, R33.reuse, 0x39, !P1 ;  /* 0x000000392100780c */ /* 0x040fe40004fa1670 */
[----:B------:R-:W-:Y:S01]  /*74b0*/  ISETP.LT.OR P1, PT, R33, 0x3a, !P1 ;  /* 0x0000003a2100780c */ /* 0x000fe20004f21670 */
[----:B------:R1:W-:Y:S01]  /*74c0*/  @!P4 STG.E.U8 desc[UR18][R6.64+0x30], R23 ;  /* 0x000030170600c986 */ /* 0x0003e2000c101112 */
[----:B0-----:R-:W-:-:S05]  /*74d0*/  F2FP.SATFINITE.E5M2.F32.PACK_AB_MERGE_C R5, RZ, R20, RZ ;  /* 0x00000014ff05723e */ /* 0x001fca00048060ff */
[----:B------:R1:W-:Y:S04]  /*74e0*/  @!P6 STG.E.U8 desc[UR18][R6.64+0x31], R5 ;  /* 0x000031050600e986 */ /* 0x0003e8000c101112 */
[----:B------:R1:W-:Y:S04]  /*74f0*/  @!P2 STG.E.U8 desc[UR18][R10.64+0x38], R17 ;  /* 0x000038110a00a986 */ /* 0x0003e8000c101112 */
[----:B------:R1:W-:Y:S04]  /*7500*/  @!P0 STG.E.U8 desc[UR18][R10.64+0x39], R13 ;  /* 0x0000390d0a008986 */ /* 0x0003e8000c101112 */
[----:B------:R1:W-:Y:S04]  /*7510*/  @!P5 STG.E.U8 desc[UR18][R6.64+0x38], R19 ;  /* 0x000038130600d986 */ /* 0x0003e8000c101112 */
[----:B------:R1:W-:Y:S02]  /*7520*/  @!P1 STG.E.U8 desc[UR18][R6.64+0x39], R15 ;  /* 0x0000390f06009986 */ /* 0x0003e4000c101112 */
.L_x_161:
[----:B------:R-:W-:Y:S05]  /*7530*/  BSYNC B0 ;  /* 0x0000000000007941 */ /* 0x000fea0003800000 */
.L_x_31:
[----:B------:R-:W-:Y:S01]  /*7540*/  ULDC UR6, c[0x0][0xc] ;  /* 0x0000030000067ab9 */ /* 0x000fe20000000800 */
[----:B------:R-:W-:Y:S01]  /*7550*/  ULDC UR7, c[0x0][0x10] ;  /* 0x0000040000077ab9 */ /* 0x000fe20000000800 */
[----:B01---5:R-:W0:Y:S01]  /*7560*/  LDC R5, c[0x0][0x14] ;  /* 0x00000500ff057b82 */ /* 0x023e220000000800 */
[----:B------:R-:W-:Y:S01]  /*7570*/  UIMAD.WIDE.U32 UR6, UR6, UR7, URZ ;  /* 0x00000007060672a5 */ /* 0x000fe2000f8e003f */
[----:B------:R-:W-:Y:S01]  /*7580*/  PRMT R7, RZ, 0x7610, R7 ;  /* 0x00007610ff077816 */ /* 0x000fe20000000007 */
[----:B------:R-:W-:-:S04]  /*7590*/  IMAD.MOV.U32 R6, RZ, RZ, -0x1 ;  /* 0xffffffffff067424 */ /* 0x000fc800078e00ff */
[----:B0-----:R-:W-:-:S04]  /*75a0*/  IMAD.WIDE.U32 R2, R5, UR6, R2 ;  /* 0x0000000605027c25 */ /* 0x001fc8000f8e0002 */
[----:B------:R-:W-:Y:S01]  /*75b0*/  IMAD R5, R5, UR7, RZ ;  /* 0x0000000705057c24 */ /* 0x000fe2000f8e02ff */
[----:B------:R-:W-:Y:S02]  /*75c0*/  ULDC.64 UR6, c[0x0][0x650] ;  /* 0x0001940000067ab9 */ /* 0x000fe40000000a00 */
[----:B------:R-:W-:Y:S01]  /*75d0*/  ISETP.GE.U32.AND P0, PT, R2, UR6, PT ;  /* 0x0000000602007c0c */ /* 0x000fe2000bf06070 */
[----:B------:R-:W-:Y:S02]  /*75e0*/  IMAD.IADD R3, R3, 0x1, R5 ;  /* 0x0000000103037824 */ /* 0x000fe400078e0205 */
[----:B------:R-:W-:-:S03]  /*75f0*/  IMAD.MOV.U32 R5, RZ, RZ, -0x1 ;  /* 0xffffffffff057424 */ /* 0x000fc600078e00ff */
[----:B------:R-:W-:-:S13]  /*7600*/  ISETP.GE.U32.AND.EX P0, PT, R3, UR7, PT, P0 ;  /* 0x0000000703007c0c */ /* 0x000fda000bf06100 */
[----:B------:R-:W-:Y:S05]  /*7610*/  @P0 BRA `(.L_x_162) ;  /* 0x0000000400600947 */ /* 0x000fea0003800000 */
[----:B------:R-:W0:Y:S01]  /*7620*/  S2R R20, SR_CTAID.X ;  /* 0x0000000000147919 */ /* 0x000e220000002500 */
[----:B------:R-:W1:Y:S01]  /*7630*/  LDC.64 R14, c[0x0][0x628] ;  /* 0x00018a00ff0e7b82 */ /* 0x000e620000000a00 */
[----:B------:R-:W-:Y:S01]  /*7640*/  ULDC UR6, c[0x0][0x150] ;  /* 0x0000540000067ab9 */ /* 0x000fe20000000800 */
[----:B--234-:R-:W-:Y:S01]  /*7650*/  IMAD.MOV.U32 R12, RZ, RZ, R2 ;  /* 0x000000ffff0c7224 */ /* 0x01cfe200078e0002 */
[----:B------:R-:W2:Y:S01]  /*7660*/  S2R R22, SR_CTAID.Y ;  /* 0x0000000000167919 */ /* 0x000ea20000002600 */
[----:B------:R-:W-:-:S04]  /*7670*/  IMAD.MOV.U32 R13, RZ, RZ, R3 ;  /* 0x000000ffff0d7224 */ /* 0x000fc800078e0003 */
[----:B------:R-:W3:Y:S08]  /*7680*/  LDC R23, c[0x0][0x144] ;  /* 0x00005100ff177b82 */ /* 0x000ef00000000800 */
[----:B------:R-:W4:Y:S08]  /*7690*/  LDC R16, c[0x0][0x630] ;  /* 0x00018c00ff107b82 */ /* 0x000f300000000800 */
[----:B------:R-:W2:Y:S01]  /*76a0*/  LDC.64 R18, c[0x0][0x620] ;  /* 0x00018800ff127b82 */ /* 0x000ea20000000a00 */
[----:B-1----:R-:W-:-:S04]  /*76b0*/  ISETP.NE.U32.AND P0, PT, R14, RZ, PT ;  /* 0x000000ff0e00720c */ /* 0x002fc80003f05070 */
[----:B------:R-:W-:Y:S02]  /*76c0*/  ISETP.NE.AND.EX P0, PT, R15, RZ, PT, P0 ;  /* 0x000000ff0f00720c */ /* 0x000fe40003f05300 */
[----:B0-----:R-:W-:-:S05]  /*76d0*/  I2FP.F32.U32 R5, R20 ;  /* 0x0000001400057245 */ /* 0x001fca0000201000 */
[----:B------:R-:W-:-:S04]  /*76e0*/  FMUL R5, R5, UR6 ;  /* 0x0000000605057c20 */ /* 0x000fc80008400000 */
[----:B------:R0:W1:Y:S02]  /*76f0*/  F2I.U32.TRUNC.NTZ R21, R5 ;  /* 0x0000000500157305 */ /* 0x000064000020f000 */
[----:B---34-:R-:W-:Y:S05]  /*7700*/  @!P0 BRA `(.L_x_163) ;  /* 0x0000000000288947 */ /* 0x018fea0003800000 */
[----:B0-----:R-:W0:Y:S02]  /*7710*/  LDC R5, c[0x0][0x634] ;  /* 0x00018d00ff057b82 */ /* 0x001e240000000800 */
        /* <DEDUP_REMOVED lines=9> */
.L_x_163:
[-CC-:B------:R-:W-:Y:S01]  /*77b0*/  SHF.R.U64 R17, R12, R16.reuse, R13.reuse ;  /* 0x000000100c117219 */ /* 0x180fe2000000120d */
[----:B------:R-:W3:Y:S01]  /*77c0*/  LDC.64 R28, c[0x0][0x640] ;  /* 0x00019000ff1c7b82 */ /* 0x000ee20000000a00 */
[----:B0-----:R-:W-:Y:S01]  /*77d0*/  SHF.R.U32.HI R5, RZ, R16, R13 ;  /* 0x00000010ff057219 */ /* 0x001fe2000001160d */
[----:B-1----:R-:W-:Y:S01]  /*77e0*/  IMAD.MOV R21, RZ, RZ, -R21 ;  /* 0x000000ffff157224 */ /* 0x002fe200078e0a15 */
[----:B------:R-:W-:Y:S01]  /*77f0*/  IADD3 R11, P0, RZ, -R17, RZ ;  /* 0x80000011ff0b7210 */ /* 0x000fe20007f1e0ff */
[----:B------:R-:W-:Y:S02]  /*7800*/  ULDC UR6, c[0x0][0x154] ;  /* 0x0000550000067ab9 */ /* 0x000fe40000000800 */
[----:B------:R-:W-:Y:S02]  /*7810*/  IMAD R23, R23, R21, R20 ;  /* 0x0000001517177224 */ /* 0x000fe400078e0214 */
[----:B------:R-:W0:Y:S01]  /*7820*/  LDC R12, c[0x0][0x618] ;  /* 0x00018600ff0c7b82 */ /* 0x000e220000000800 */
[----:B------:R-:W-:-:S02]  /*7830*/  IMAD.X R5, RZ, RZ, ~R5, P0 ;  /* 0x000000ffff057224 */ /* 0x000fc400000e0e05 */
[----:B--2---:R-:W-:-:S04]  /*7840*/  IMAD.WIDE.U32 R6, R11, R18, R2 ;  /* 0x000000120b067225 */ /* 0x004fc800078e0002 */
[----:B------:R-:W-:Y:S01]  /*7850*/  IMAD R10, R5, R18, RZ ;  /* 0x00000012050a7224 */ /* 0x000fe200078e02ff */
[----:B------:R-:W1:Y:S03]  /*7860*/  LDC R24, c[0x0][0x608] ;  /* 0x00018200ff187b82 */ /* 0x000e660000000800 */
[----:B------:R-:W-:Y:S02]  /*7870*/  IMAD R5, R11, R19, R10 ;  /* 0x000000130b057224 */ /* 0x000fe400078e020a */
[----:B------:R-:W-:Y:S02]  /*7880*/  IMAD.MOV.U32 R11, RZ, RZ, 0x1 ;  /* 0x00000001ff0b7424 */ /* 0x000fe400078e00ff */
[----:B------:R-:W-:Y:S01]  /*7890*/  IMAD.IADD R5, R7, 0x1, R5 ;  /* 0x0000000107057824 */ /* 0x000fe200078e0205 */
[----:B------:R-:W2:Y:S01]  /*78a0*/  LDC R26, c[0x0][0x658] ;  /* 0x00019600ff1a7b82 */ /* 0x000ea20000000800 */
[----:B------:R-:W-:-:S02]  /*78b0*/  I2FP.F32.U32 R7, R22 ;  /* 0x0000001600077245 */ /* 0x000fc40000201000 */
[----:B---3--:R-:W-:-:S03]  /*78c0*/  ISETP.NE.U32.AND P0, PT, R28, RZ, PT ;  /* 0x000000ff1c00720c */ /* 0x008fc60003f05070 */
[----:B------:R-:W-:Y:S01]  /*78d0*/  FMUL R10, R7, UR6 ;  /* 0x00000006070a7c20 */ /* 0x000fe20008400000 */
[----:B------:R-:W-:Y:S01]  /*78e0*/  ISETP.NE.AND.EX P0, PT, R29, RZ, PT, P0 ;  /* 0x000000ff1d00720c */ /* 0x000fe20003f05300 */
[----:B------:R-:W3:Y:S01]  /*78f0*/  LDC R21, c[0x0][0x148] ;  /* 0x00005200ff157b82 */ /* 0x000ee20000000800 */
[-CC-:B0-----:R-:W-:Y:S01]  /*7900*/  SHF.R.U64 R16, R6, R12.reuse, R5.reuse ;  /* 0x0000000c06107219 */ /* 0x181fe20000001205 */
[----:B------:R0:W4:Y:S01]  /*7910*/  F2I.U32.TRUNC.NTZ R18, R10 ;  /* 0x0000000a00127305 */ /* 0x000122000020f000 */
[----:B------:R-:W-:Y:S01]  /*7920*/  SHF.R.U32.HI R5, RZ, R12, R5 ;  /* 0x0000000cff057219 */ /* 0x000fe20000011605 */
[----:B------:R-:W-:-:S04]  /*7930*/  IMAD.MOV.U32 R7, RZ, RZ, -0x1 ;  /* 0xffffffffff077424 */ /* 0x000fc800078e00ff */
[----:B------:R-:W0:Y:S01]  /*7940*/  LDC R20, c[0x0][0x600] ;  /* 0x00018000ff147b82 */ /* 0x000e220000000800 */
[-CC-:B-1----:R-:W-:Y:S02]  /*7950*/  SHF.R.U64 R14, R16, R24.reuse, R5.reuse ;  /* 0x00000018100e7219 */ /* 0x182fe40000001205 */
[----:B------:R-:W-:-:S05]  /*7960*/  SHF.R.U32.HI R5, RZ, R24, R5 ;  /* 0x00000018ff057219 */ /* 0x000fca0000011605 */
[----:B------:R-:W1:Y:S01]  /*7970*/  LDC R27, c[0x0][0x648] ;  /* 0x00019200ff1b7b82 */ /* 0x000e620000000800 */
[-C--:B--2---:R-:W-:Y:S02]  /*7980*/  SHF.L.U32 R6, R7, R26.reuse, RZ ;  /* 0x0000001a07067219 */ /* 0x084fe400000006ff */
[-CC-:B------:R-:W-:Y:S02]  /*7990*/  SHF.R.U64 R19, R14, R26.reuse, R5.reuse ;  /* 0x0000001a0e137219 */ /* 0x180fe40000001205 */
[----:B------:R-:W-:Y:S02]  /*79a0*/  SHF.R.U32.HI R7, RZ, R26, R5 ;  /* 0x0000001aff077219 */ /* 0x000fe40000011605 */
[----:B------:R-:W-:Y:S01]  /*79b0*/  LOP3.LUT R25, RZ, R6, RZ, 0x33, !PT ;  /* 0x00000006ff197212 */ /* 0x000fe200078e33ff */
[----:B------:R-:W2:Y:S01]  /*79c0*/  LDC R30, c[0x0][0x638] ;  /* 0x00018e00ff1e7b82 */ /* 0x000ea20000000800 */
[----:B------:R-:W-:Y:S01]  /*79d0*/  SHF.L.U32 R26, R11, R26, RZ ;  /* 0x0000001a0b1a7219 */ /* 0x000fe200000006ff */
[----:B------:R-:W-:-:S06]  /*79e0*/  IMAD.MOV.U32 R6, RZ, RZ, R19 ;  /* 0x000000ffff067224 */ /* 0x000fcc00078e0013 */
[----:B------:R-:W0:Y:S01]  /*79f0*/  LDC R31, c[0x0][0x610] ;  /* 0x00018400ff1f7b82 */ /* 0x000e220000000800 */
[----:B----4-:R-:W-:Y:S05]  /*7a00*/  @!P0 BRA `(.L_x_164) ;  /* 0x0000000000288947 */ /* 0x010fea0003800000 */
[----:B------:R-:W4:Y:S02]  /*7a10*/  LDC R6, c[0x0][0x64c] ;  /* 0x00019300ff067b82 */ /* 0x000f240000000800 */
[----:B----4-:R-:W-:-:S05]  /*7a20*/  IADD3 R5, P0, R19, R6, RZ ;  /* 0x0000000613057210 */ /* 0x010fca0007f1e0ff */
[----:B------:R-:W-:-:S04]  /*7a30*/  IMAD.X R15, RZ, RZ, R7, P0 ;  /* 0x000000ffff0f7224 */ /* 0x000fc800000e0607 */
[----:B------:R-:W-:-:S04]  /*7a40*/  IMAD.WIDE.U32 R6, R15, R28, RZ ;  /* 0x0000001c0f067225 */ /* 0x000fc800078e00ff */
[----:B0-----:R-:W-:-:S04]  /*7a50*/  IMAD.WIDE.U32 R10, P0, R5, R29, R6 ;  /* 0x0000001d050a7225 */ /* 0x001fc80007800006 */
[----:B------:R-:W-:-:S04]  /*7a60*/  IMAD.WIDE.U32 R6, R5, R28, RZ ;  /* 0x0000001c05067225 */ /* 0x000fc800078e00ff */
[----:B------:R-:W-:Y:S01]  /*7a70*/  IMAD.X R13, RZ, RZ, RZ, P0 ;  /* 0x000000ffff0d7224 */ /* 0x000fe200000e06ff */
[----:B------:R-:W-:Y:S01]  /*7a80*/  IADD3 RZ, P0, R7, R10, RZ ;  /* 0x0000000a07ff7210 */ /* 0x000fe20007f1e0ff */
[----:B------:R-:W-:-:S04]  /*7a90*/  IMAD.MOV.U32 R12, RZ, RZ, R11 ;  /* 0x000000ffff0c7224 */ /* 0x000fc800078e000b */
[----:B------:R-:W-:-:S08]  /*7aa0*/  IMAD.WIDE.U32.X R6, R15, R29, R12, P0 ;  /* 0x0000001d0f067225 */ /* 0x000fd000000e040c */
.L_x_164:
[----:B-1----:R-:W-:Y:S01]  /*7ab0*/  SHF.R.U64 R5, R6, R27, R7 ;  /* 0x0000001b06057219 */ /* 0x002fe20000001207 */
[----:B0-----:R-:W-:Y:S01]  /*7ac0*/  VIADD R7, R20, 0xffffffff ;  /* 0xffffffff14077836 */ /* 0x001fe20000000000 */
[----:B------:R-:W-:Y:S01]  /*7ad0*/  LOP3.LUT R32, R14, R25, RZ, 0xc0, !PT ;  /* 0x000000190e207212 */ /* 0x000fe200078ec0ff */
[----:B------:R-:W-:Y:S02]  /*7ae0*/  IMAD.MOV R18, RZ, RZ, -R18 ;  /* 0x000000ffff127224 */ /* 0x000fe400078e0a12 */
[----:B------:R-:W-:Y:S01]  /*7af0*/  IMAD.MOV R6, RZ, RZ, -R5 ;  /* 0x000000ffff067224 */ /* 0x000fe200078e0a05 */
[----:B------:R-:W-:Y:S01]  /*7b00*/  LOP3.LUT R16, R16, R7, RZ, 0xc0, !PT ;  /* 0x0000000710107212 */ /* 0x000fe200078ec0ff */
[----:B------:R-:W-:Y:S02]  /*7b10*/  IMAD R32, R26, R5, R32 ;  /* 0x000000051a207224 */ /* 0x000fe400078e0220 */
[----:B---3--:R-:W-:Y:S02]  /*7b20*/  @P3 IMAD R23, R21, R18, R22 ;  /* 0x0000001215173224 */ /* 0x008fe400078e0216 */
[----:B--2---:R-:W-:-:S02]  /*7b30*/  IMAD R5, R6, R30, R19 ;  /* 0x0000001e06057224 */ /* 0x004fc400078e0213 */
[----:B------:R-:W-:Y:S02]  /*7b40*/  IMAD R32, R32, R31, R23 ;  /* 0x0000001f20207224 */ /* 0x000fe400078e0217 */
[----:B------:R-:W-:Y:S02]  /*7b50*/  IMAD R5, R5, R20, R16 ;  /* 0x0000001405057224 */ /* 0x000fe400078e0210 */
[----:B------:R-:W-:-:S03]  /*7b60*/  IMAD.MOV.U32 R7, RZ, RZ, 0x1 ;  /* 0x00000001ff077424 */ /* 0x000fc600078e00ff */
[----:B------:R-:W-:Y:S02]  /*7b70*/  SEL R6, R5, R32, !P3 ;  /* 0x0000002005067207 */ /* 0x000fe40005800000 */
[----:B------:R-:W-:Y:S01]  /*7b80*/  SEL R32, R32, R5, !P3 ;  /* 0x0000000520207207 */ /* 0x000fe20005800000 */
[----:B------:R-:W-:-:S07]  /*7b90*/  IMAD.MOV.U32 R5, RZ, RZ, R17 ;  /* 0x000000ffff057224 */ /* 0x000fce00078e0011 */
.L_x_162:
[----:B------:R-:W-:Y:S01]  /*7ba0*/  UIADD3 UR5, UR9, UR5, URZ ;  /* 0x0000000509057290 */ /* 0x000fe2000fffe03f */
[----:B------:R-:W-:Y:S01]  /*7bb0*/  LOP3.LUT P0, RZ, R7, 0xff, RZ, 0xc0, !PT ;  /* 0x000000ff07ff7812 */ /* 0x000fe2000780c0ff */
[----:B------:R-:W-:Y:S02]  /*7bc0*/  IMAD.MOV.U32 R7, RZ, RZ, R32 ;  /* 0x000000ffff077224 */ /* 0x000fe400078e0020 */
[----:B------:R-:W-:Y:S02]  /*7bd0*/  USHF.R.U32.HI UR6, URZ, 0x2, UR5 ;  /* 0x000000023f067899 */ /* 0x000fe40008011605 */
[----:B------:R-:W-:Y:S02]  /*7be0*/  UISETP.GT.U32.AND UP1, UPT, UR5, 0x3, UPT ;  /* 0x000000030500788c */ /* 0x000fe4000bf24070 */
[----:B------:R-:W-:Y:S02]  /*7bf0*/  ULOP3.LUT UR6, UR6, 0x1, URZ, 0xc0, !UPT ;  /* 0x0000000106067892 */ /* 0x000fe4000f8ec03f */
[----:B------:R-:W-:-:S02]  /*7c00*/  UISETP.LT.U32.AND UP1, UPT, UR9, 0x4, UP1 ;  /* 0x000000040900788c */ /* 0x000fc40008f21070 */
[----:B------:R-:W-:Y:S02]  /*7c10*/  UISETP.NE.U32.AND UP0, UPT, UR6, 0x1, UPT ;  /* 0x000000010600788c */ /* 0x000fe4000bf05070 */
[----:B------:R-:W-:Y:S02]  /*7c20*/  USEL UR7, URZ, 0x1, !UP1 ;  /* 0x000000013f077887 */ /* 0x000fe4000c800000 */
[----:B------:R-:W-:Y:S02]  /*7c30*/  UISETP.GT.U32.AND UP0, UPT, UR9, 0x3, !UP0 ;  /* 0x000000030900788c */ /* 0x000fe4000c704070 */
[----:B------:R-:W-:Y:S02]  /*7c40*/  ULOP3.LUT UR5, UR5, 0x3, URZ, 0xc0, !UPT ;  /* 0x0000000305057892 */ /* 0x000fe4000f8ec03f */
[----:B------:R-:W-:-:S04]  /*7c50*/  USEL UR6, URZ, 0x1, !UP0 ;  /* 0x000000013f067887 */ /* 0x000fc8000c000000 */
[----:B------:R-:W-:Y:S01]  /*7c60*/  ULOP3.LUT UR4, UR6, UR4, UR7, 0x96, !UPT ;  /* 0x0000000406047292 */ /* 0x000fe2000f8e9607 */
[----:B------:R-:W-:Y:S11]  /*7c70*/  @P0 BRA `(.L_x_165) ;  /* 0xffffff9000a80947 */ /* 0x000ff6000383ffff */
[----:B------:R-:W-:Y:S05]  /*7c80*/  EXIT ;  /* 0x000000000000794d */ /* 0x000fea0003800000 */
.L_x_3:
[----:B0-----:R-:W-:Y:S01]  /*7c90*/  ULDC.64 UR4, c[0x0][0x650] ;  /* 0x0001940000047ab9 */ /* 0x001fe20000000a00 */
        /* <DEDUP_REMOVED lines=25> */
.L_x_167:
[--C-:B------:R-:W-:Y:S01]  /*7e30*/  SHF.R.U64 R16, R14, R18, R15.reuse ;  /* 0x000000120e107219 */ /* 0x100fe2000000120f */
[----:B------:R-:W0:Y:S01]  /*7e40*/  LDC R22, c[0x0][0x618] ;  /* 0x00018600ff167b82 */ /* 0x000e220000000800 */
[----:B------:R-:W-:Y:S01]  /*7e50*/  I2FP.F32.U32 R7, R8 ;  /* 0x0000000800077245 */ /* 0x000fe20000201000 */
[----:B------:R-:W-:Y:S01]  /*7e60*/  ULDC UR4, c[0x0][0x150] ;  /* 0x0000540000047ab9 */ /* 0x000fe20000000800 */
[----:B------:R-:W-:Y:S02]  /*7e70*/  SHF.R.U32.HI R6, RZ, R18, R15 ;  /* 0x00000012ff067219 */ /* 0x000fe4000001160f */
[----:B------:R-:W-:Y:S01]  /*7e80*/  IADD3 R9, P0, RZ, -R16, RZ ;  /* 0x80000010ff097210 */ /* 0x000fe20007f1e0ff */
[----:B------:R-:W-:Y:S01]  /*7e90*/  FMUL R13, R7, UR4 ;  /* 0x00000004070d7c20 */ /* 0x000fe20008400000 */
[----:B------:R-:W-:Y:S01]  /*7ea0*/  ULDC UR4, c[0x0][0x154] ;  /* 0x0000550000047ab9 */ /* 0x000fe20000000800 */
[----:B------:R-:W1:Y:S02]  /*7eb0*/  LDC.64 R24, c[0x0][0x640] ;  /* 0x00019000ff187b82 */ /* 0x000e640000000a00 */
[----:B------:R-:W-:-:S02]  /*7ec0*/  IMAD.X R11, RZ, RZ, ~R6, P0 ;  /* 0x000000ffff0b7224 */ /* 0x000fc400000e0e06 */
[----:B------:R-:W2:Y:S01]  /*7ed0*/  F2I.U32.TRUNC.NTZ R13, R13 ;  /* 0x0000000d000d7305 */ /* 0x000ea2000020f000 */
[----:B------:R-:W-:-:S03]  /*7ee0*/  IMAD.WIDE.U32 R6, R9, R20, R2 ;  /* 0x0000001409067225 */ /* 0x000fc600078e0002 */
[----:B------:R-:W3:Y:S01]  /*7ef0*/  LDC R15, c[0x0][0x144] ;  /* 0x00005100ff0f7b82 */ /* 0x000ee20000000800 */
[----:B------:R-:W-:-:S04]  /*7f00*/  IMAD R12, R11, R20, RZ ;  /* 0x000000140b0c7224 */ /* 0x000fc800078e02ff */
[----:B------:R-:W-:Y:S02]  /*7f10*/  IMAD R9, R9, R21, R12 ;  /* 0x0000001509097224 */ /* 0x000fe400078e020c */
[----:B------:R-:W-:Y:S01]  /*7f20*/  IMAD.MOV.U32 R12, RZ, RZ, -0x1 ;  /* 0xffffffffff0c7424 */ /* 0x000fe200078e00ff */
[----:B------:R-:W4:Y:S01]  /*7f30*/  LDC R18, c[0x0][0x608] ;  /* 0x00018200ff127b82 */ /* 0x000f220000000800 */
[----:B------:R-:W-:Y:S01]  /*7f40*/  IMAD.IADD R7, R7, 0x1, R9 ;  /* 0x0000000107077824 */ /* 0x000fe200078e0209 */
[----:B------:R-:W-:-:S04]  /*7f50*/  I2FP.F32.U32 R9, R10 ;  /* 0x0000000a00097245 */ /* 0x000fc80000201000 */
[-C--:B0-----:R-:W-:Y:S01]  /*7f60*/  SHF.R.U64 R14, R6, R22.reuse, R7 ;  /* 0x00000016060e7219 */ /* 0x081fe20000001207 */
[----:B--2---:R-:W-:Y:S01]  /*7f70*/  IMAD.MOV R6, RZ, RZ, -R13 ;  /* 0x000000ffff067224 */ /* 0x004fe200078e0a0d */
[----:B------:R-:W0:Y:S01]  /*7f80*/  LDC R11, c[0x0][0x658] ;  /* 0x00019600ff0b7b82 */ /* 0x000e220000000800 */
[----:B-1----:R-:W-:Y:S01]  /*7f90*/  ISETP.NE.U32.AND P0, PT, R24, RZ, PT ;  /* 0x000000ff1800720c */ /* 0x002fe20003f05070 */
[----:B------:R-:W-:Y:S01]  /*7fa0*/  FMUL R9, R9, UR4 ;  /* 0x0000000409097c20 */ /* 0x000fe20008400000 */
[----:B------:R-:W-:Y:S02]  /*7fb0*/  SHF.R.U32.HI R7, RZ, R22, R7 ;  /* 0x00000016ff077219 */ /* 0x000fe40000011607 */
[----:B------:R-:W-:-:S03]  /*7fc0*/  ISETP.NE.AND.EX P0, PT, R25, RZ, PT, P0 ;  /* 0x000000ff1900720c */ /* 0x000fc60003f05300 */
[----:B------:R-:W1:Y:S01]  /*7fd0*/  LDC R21, c[0x0][0x148] ;  /* 0x00005200ff157b82 */ /* 0x000e620000000800 */
[----:B---3--:R-:W-:Y:S02]  /*7fe0*/  IMAD R22, R15, R6, R8 ;  /* 0x000000060f167224 */ /* 0x008fe400078e0208 */
[----:B------:R-:W-:-:S05]  /*7ff0*/  IMAD.MOV.U32 R8, RZ, RZ, 0x1 ;  /* 0x00000001ff087424 */ /* 0x000fca00078e00ff */
[----:B------:R-:W2:Y:S01]  /*8000*/  LDC R20, c[0x0][0x600] ;  /* 0x00018000ff147b82 */ /* 0x000ea20000000800 */
[-CC-:B----4-:R-:W-:Y:S02]  /*8010*/  SHF.R.U64 R17, R14, R18.reuse, R7.reuse ;  /* 0x000000120e117219 */ /* 0x190fe40000001207 */
[----:B------:R-:W-:Y:S02]  /*8020*/  SHF.R.U32.HI R6, RZ, R18, R7 ;  /* 0x00000012ff067219 */ /* 0x000fe40000011607 */
[----:B------:R3:W4:Y:S03]  /*8030*/  F2I.U32.TRUNC.NTZ R18, R9 ;  /* 0x0000000900127305 */ /* 0x000726000020f000 */
[----:B------:R-:W1:Y:S01]  /*8040*/  LDC R23, c[0x0][0x648] ;  /* 0x00019200ff177b82 */ /* 0x000e620000000800 */
[-C--:B0-----:R-:W-:Y:S02]  /*8050*/  SHF.R.U64 R19, R17, R11.reuse, R6 ;  /* 0x0000000b11137219 */ /* 0x081fe40000001206 */
[----:B------:R-:W-:-:S02]  /*8060*/  SHF.L.U32 R12, R12, R11, RZ ;  /* 0x0000000b0c0c7219 */ /* 0x000fc400000006ff */
[-C--:B------:R-:W-:Y:S01]  /*8070*/  SHF.R.U32.HI R7, RZ, R11.reuse, R6 ;  /* 0x0000000bff077219 */ /* 0x080fe20000011606 */
[----:B------:R-:W-:Y:S01]  /*8080*/  IMAD.MOV.U32 R6, RZ, RZ, R19 ;  /* 0x000000ffff067224 */ /* 0x000fe200078e0013 */
[----:B------:R-:W-:Y:S01]  /*8090*/  SHF.L.U32 R27, R8, R11, RZ ;  /* 0x0000000b081b7219 */ /* 0x000fe200000006ff */
[----:B------:R-:W0:Y:S01]  /*80a0*/  LDC R26, c[0x0][0x638] ;  /* 0x00018e00ff1a7b82 */ /* 0x000e220000000800 */
[----:B------:R-:W-:-:S07]  /*80b0*/  LOP3.LUT R28, RZ, R12, RZ, 0x33, !PT ;  /* 0x0000000cff1c7212 */ /* 0x000fce00078e33ff */
[----:B------:R-:W0:Y:S01]  /*80c0*/  LDC R29, c[0x0][0x610] ;  /* 0x00018400ff1d7b82 */ /* 0x000e220000000800 */
[----:B---34-:R-:W-:Y:S05]  /*80d0*/  @!P0 BRA `(.L_x_168) ;  /* 0x0000000000288947 */ /* 0x018fea0003800000 */
        /* <DEDUP_REMOVED lines=10> */
.L_x_168:
[----:B-1----:R-:W-:Y:S01]  /*8180*/  SHF.R.U64 R7, R6, R23, R7 ;  /* 0x0000001706077219 */ /* 0x002fe20000001207 */
[----:B--2---:R-:W-:Y:S01]  /*8190*/  VIADD R9, R20, 0xffffffff ;  /* 0xffffffff14097836 */ /* 0x004fe20000000000 */
[----:B------:R-:W-:Y:S01]  /*81a0*/  LOP3.LUT R6, R17, R28, RZ, 0xc0, !PT ;  /* 0x0000001c11067212 */ /* 0x000fe200078ec0ff */
[----:B------:R-:W-:Y:S02]  /*81b0*/  IMAD.MOV R18, RZ, RZ, -R18 ;  /* 0x000000ffff127224 */ /* 0x000fe400078e0a12 */
[----:B------:R-:W-:Y:S02]  /*81c0*/  IMAD.MOV R8, RZ, RZ, -R7 ;  /* 0x000000ffff087224 */ /* 0x000fe400078e0a07 */
[----:B------:R-:W-:Y:S01]  /*81d0*/  IMAD R11, R27, R7, R6 ;  /* 0x000000071b0b7224 */ /* 0x000fe200078e0206 */
[----:B------:R-:W-:Y:S01]  /*81e0*/  LOP3.LUT R7, R14, R9, RZ, 0xc0, !PT ;  /* 0x000000090e077212 */ /* 0x000fe200078ec0ff */
[----:B------:R-:W-:Y:S02]  /*81f0*/  @P3 IMAD R22, R21, R18, R10 ;  /* 0x0000001215163224 */ /* 0x000fe400078e020a */
[----:B0-----:R-:W-:-:S02]  /*8200*/  IMAD R6, R8, R26, R19 ;  /* 0x0000001a08067224 */ /* 0x001fc400078e0213 */
[----:B------:R-:W-:Y:S02]  /*8210*/  IMAD R11, R11, R29, R22 ;  /* 0x0000001d0b0b7224 */ /* 0x000fe400078e0216 */
[----:B------:R-:W-:Y:S02]  /*8220*/  IMAD R6, R6, R20, R7 ;  /* 0x0000001406067224 */ /* 0x000fe400078e0207 */
[----:B------:R-:W-:-:S03]  /*8230*/  IMAD.MOV.U32 R8, RZ, RZ, 0x1 ;  /* 0x00000001ff087424 */ /* 0x000fc600078e00ff */
[----:B------:R-:W-:Y:S02]  /*8240*/  SEL R15, R6, R11, !P3 ;  /* 0x0000000b060f7207 */ /* 0x000fe40005800000 */
[----:B------:R-:W-:Y:S01]  /*8250*/  SEL R11, R11, R6, !P3 ;  /* 0x000000060b0b7207 */ /* 0x000fe20005800000 */
[----:B------:R-:W-:Y:S01]  /*8260*/  IMAD.MOV.U32 R6, RZ, RZ, R16 ;  /* 0x000000ffff067224 */ /* 0x000fe200078e0010 */
[----:B------:R-:W-:-:S07]  /*8270*/  PRMT R7, R8, 0x7610, R7 ;  /* 0x0000761008077816 */ /* 0x000fce0000000007 */
.L_x_166:
[----:B------:R-:W-:-:S08]  /*8280*/  NOP ;  /* 0x0000000000007918 */ /* 0x000fd00000000000 */
[----:B------:R-:W0:-:S00]  /*8290*/  USETMAXREG.DEALLOC.CTAPOOL 0x28 ;  /* 0x00000028000079c8 */ /* 0x000e0000080e0500 */
[----:B0-----:R-:W-:-:S13]  /*82a0*/  ISETP.NE.AND P0, PT, R5, RZ, PT ;  /* 0x000000ff0500720c */ /* 0x001fda0003f05270 */
[----:B------:R-:W-:Y:S05]  /*82b0*/  @P0 EXIT ;  /* 0x000000000000094d */ /* 0x000fea0003800000 */
[----:B------:R-:W-:Y:S01]  /*82c0*/  LOP3.LUT P0, RZ, R7, 0xff, RZ, 0xc0, !PT ;  /* 0x000000ff07ff7812 */ /* 0x000fe2000780c0ff */
[----:B------:R-:W-:Y:S02]  /*82d0*/  IMAD.MOV.U32 R12, RZ, RZ, 0x1 ;  /* 0x00000001ff0c7424 */ /* 0x000fe400078e00ff */
[----:B------:R-:W-:-:S10]  /*82e0*/  IMAD.MOV.U32 R5, RZ, RZ, RZ ;  /* 0x000000ffff057224 */ /* 0x000fd400078e00ff */
[----:B------:R-:W-:Y:S05]  /*82f0*/  @!P0 BRA `(.L_x_169) ;  /* 0x0000000c00348947 */ /* 0x000fea0003800000 */
[----:B------:R-:W0:Y:S01]  /*8300*/  LDC R5, c[0x0][0x28c] ;  /* 0x0000a300ff057b82 */ /* 0x000e220000000800 */
[----:B------:R-:W-:Y:S01]  /*8310*/  ULDC UR5, c[0x0][0x600] ;  /* 0x0001800000057ab9 */ /* 0x000fe20000000800 */
[----:B------:R-:W-:Y:S01]  /*8320*/  ULDC UR4, c[0x0][0xc] ;  /* 0x0000030000047ab9 */ /* 0x000fe20000000800 */
[----:B------:R-:W-:Y:S01]  /*8330*/  UIADD3 UR16, UR5, -0x1, URZ ;  /* 0xffffffff05107890 */ /* 0x000fe2000fffe03f */
[C---:B------:R-:W-:Y:S01]  /*8340*/  LOP3.LUT P4, RZ, R0.reuse, 0x7f, RZ, 0xc0, !PT ;  /* 0x0000007f00ff7812 */ /* 0x040fe2000788c0ff */
[----:B------:R-:W-:Y:S01]  /*8350*/  ULDC UR6, c[0x0][0x658] ;  /* 0x0001960000067ab9 */ /* 0x000fe20000000800 */
[----:B------:R-:W-:Y:S01]  /*8360*/  ULDC UR5, c[0x0][0x10] ;  /* 0x0000040000057ab9 */ /* 0x000fe20000000800 */
[----:B------:R-:W-:Y:S01]  /*8370*/  UMOV UR7, 0xffffffff ;  /* 0xffffffff00077882 */ /* 0x000fe20000000000 */
[----:B------:R-:W-:Y:S01]  /*8380*/  UMOV UR8, 0x1 ;  /* 0x0000000100087882 */ /* 0x000fe20000000000 */
[----:B------:R-:W-:Y:S01]  /*8390*/  UIMAD.WIDE.U32 UR4, UR4, UR5, URZ ;  /* 0x00000005040472a5 */ /* 0x000fe2000f8e003f */
[----:B------:R-:W-:Y:S01]  /*83a0*/  LOP3.LUT P0, RZ, R0, 0x1f, RZ, 0xc0, !PT ;  /* 0x0000001f00ff7812 */ /* 0x000fe2000780c0ff */
[----:B------:R-:W-:Y:S01]  /*83b0*/  USHF.L.U32 UR7, UR7, UR6, URZ ;  /* 0x0000000607077299 */ /* 0x000fe2000800063f */
[----:B------:R-:W-:Y:S01]  /*83c0*/  BSSY B0, `(.L_x_169) ;  /* 0x00000c0000007945 */ /* 0x000fe20003800000 */
[----:B------:R-:W-:Y:S01]  /*83d0*/  USHF.L.U32 UR18, UR8, UR6, URZ ;  /* 0x0000000608127299 */ /* 0x000fe2000800063f */
[----:B------:R-:W-:Y:S01]  /*83e0*/  IMAD.MOV.U32 R14, RZ, RZ, 0x1 ;  /* 0x00000001ff0e7424 */ /* 0x000fe200078e00ff */
[----:B------:R-:W-:Y:S01]  /*83f0*/  LOP3.LUT R17, R4, 0x2, RZ, 0xfc, !PT ;  /* 0x0000000204117812 */ /* 0x000fe200078efcff */
[----:B------:R-:W-:Y:S01]  /*8400*/  ULDC UR6, c[0x0][0x14] ;  /* 0x0000050000067ab9 */ /* 0x000fe20000000800 */
[----:B------:R-:W-:Y:S01]  /*8410*/  PLOP3.LUT P0, PT, P0, P4, PT, 0x8a, 0x0 ;  /* 0x000000000000781c */ /* 0x000fe20000709172 */
[----:B------:R-:W-:Y:S01]  /*8420*/  UIMAD.WIDE.U32 UR20, UR4, UR6, URZ ;  /* 0x00000006041472a5 */ /* 0x000fe2000f8e003f */
[----:B------:R-:W-:Y:S01]  /*8430*/  IMAD.MOV.U32 R12, RZ, RZ, 0x1 ;  /* 0x00000001ff0c7424 */ /* 0x000fe200078e00ff */
[----:B------:R-:W-:-:S02]  /*8440*/  UIMAD UR13, UR5, UR6, URZ ;  /* 0x00000006050d72a4 */ /* 0x000fc4000f8e023f */
[----:B------:R-:W-:Y:S01]  /*8450*/  ULOP3.LUT UR17, URZ, UR7, URZ, 0x33, !UPT ;  /* 0x000000073f117292 */ /* 0x000fe2000f8e333f */
[----:B0-----:R-:W-:Y:S01]  /*8460*/  VIADD R5, R5, 0x1f ;  /* 0x0000001f05057836 */ /* 0x001fe20000000000 */
[----:B------:R-:W-:Y:S01]  /*8470*/  UIADD3 UR13, UR21, UR13, URZ ;  /* 0x0000000d150d7290 */ /* 0x000fe2000fffe03f */
[----:B------:R-:W-:-:S03]  /*8480*/  ULDC.64 UR22, c[0x0][0x198] ;  /* 0x0000660000167ab9 */ /* 0x000fc60000000a00 */
[----:B------:R-:W-:-:S04]  /*8490*/  SHF.R.S32.HI R8, RZ, 0x1f, R5 ;  /* 0x0000001fff087819 */ /* 0x000fc80000011405 */
[----:B------:R-:W-:Y:S01]  /*84a0*/  LEA.HI R8, R8, R5, RZ, 0x5 ;  /* 0x0000000508087211 */ /* 0x000fe200078f28ff */
[----:B------:R-:W-:-:S03]  /*84b0*/  IMAD.MOV.U32 R5, RZ, RZ, RZ ;  /* 0x000000ffff057224 */ /* 0x000fc600078e00ff */
[----:B------:R-:W-:-:S05]  /*84c0*/  SHF.R.S32.HI R16, RZ, 0x5, R8 ;  /* 0x00000005ff107819 */ /* 0x000fca0000011408 */
[----:B------:R-:W-:-:S07]  /*84d0*/  VIADD R13, R16, 0x1 ;  /* 0x00000001100d7836 */ /* 0x000fce0000000000 */
.L_x_181:
[----:B------:R-:W-:-:S03]  /*84e0*/  UMOV UR4, 0xffffffff ;  /* 0xffffffff00047882 */ /* 0x000fc60000000000 */
[----:B------:R-:W-:Y:S05]  /*84f0*/  BRA.DIV UR4, `(.L_x_170) ;  /* 0x0000000e04a47947 */ /* 0x000fea000b800000 */
[----:B------:R-:W-:-:S13]  /*8500*/  ELECT P1, URZ, PT ;  /* 0x00000000003f782f */ /* 0x000fda0003820000 */
.L_x_192:
[----:B------:R-:W0:Y:S01]  /*8510*/  LDC R0, c[0x0][0x28c] ;  /* 0x0000a300ff007b82 */ /* 0x000e220000000800 */
[----:B------:R-:W-:Y:S01]  /*8520*/  BSSY B1, `(.L_x_171) ;  /* 0x0000037000017945 */ /* 0x000fe20003800000 */
[----:B0-----:R-:W-:-:S13]  /*8530*/  ISETP.LT.OR P1, PT, R0, 0x1, !P1 ;  /* 0x000000010000780c */ /* 0x001fda0004f21670 */
[----:B------:R-:W-:Y:S05]  /*8540*/  @P1 BRA `(.L_x_172) ;  /* 0x0000000000d01947 */ /* 0x000fea0003800000 */
[----:B------:R-:W-:Y:S02]  /*8550*/  IMAD.SHL.U32 R15, R15, 0x40, RZ ;  /* 0x000000400f0f7824 */ /* 0x000fe400078e00ff */
[----:B------:R-:W-:Y:S02]  /*8560*/  IMAD.SHL.U32 R11, R11, 0x100, RZ ;  /* 0x000001000b0b7824 */ /* 0x000fe400078e00ff */
[----:B------:R-:W-:Y:S02]  /*8570*/  IMAD.MOV.U32 R20, RZ, RZ, RZ ;  /* 0x000000ffff147224 */ /* 0x000fe400078e00ff */
[----:B------:R-:W-:Y:S02]  /*8580*/  IMAD.MOV.U32 R0, RZ, RZ, R13 ;  /* 0x000000ffff007224 */ /* 0x000fe400078e000d */
[----:B------:R-:W-:Y:S02]  /*8590*/  IMAD.MOV.U32 R7, RZ, RZ, R12 ;  /* 0x000000ffff077224 */ /* 0x000fe400078e000c */
[----:B------:R-:W-:-:S07]  /*85a0*/  IMAD.MOV.U32 R8, RZ, RZ, R5 ;  /* 0x000000ffff087224 */ /* 0x000fce00078e0005 */
.L_x_176:
[----:B------:R-:W0:Y:S01]  /*85b0*/  S2R R10, SR_CgaCtaId ;  /* 0x00000000000a7919 */ /* 0x000e220000008800 */
[----:B------:R-:W-:-:S04]  /*85c0*/  MOV R9, 0x400 ;  /* 0x0000040000097802 */ /* 0x000fc80000000f00 */
[----:B0-----:R-:W-:Y:S02]  /*85d0*/  LEA R19, R10, R9, 0x18 ;  /* 0x000000090a137211 */ /* 0x001fe400078ec0ff */
[----:B------:R-:W-:Y:S01]  /*85e0*/  SHF.L.U32 R9, R7, 0x1f, RZ ;  /* 0x0000001f07097819 */ /* 0x000fe200000006ff */
[----:B------:R-:W0:Y:S02]  /*85f0*/  @!P4 LDC R10, c[0x0][0x500] ;  /* 0x00014000ff0acb82 */ /* 0x000e240000000800 */
[----:B------:R-:W-:-:S04]  /*8600*/  IMAD R18, R8, 0x8, R19 ;  /* 0x0000000808127824 */ /* 0x000fc800078e0213 */
[----:B------:R-:W1:Y:S02]  /*8610*/  SYNCS.PHASECHK.TRANS64.TRYWAIT P1, [R18+URZ+0x20], R9 ;  /* 0x00002009120075a7 */ /* 0x000e64000802017f */
[----:B-1----:R-:W-:Y:S05]  /*8620*/  @!P1 BRA `(.L_x_173) ;  /* 0x0000000c00789947 */ /* 0x002fea0003800000 */
.L_x_193:
[----:B-1----:R-:W-:Y:S01]  /*8630*/  PRMT R9, R17, 0x9910, RZ ;  /* 0x0000991011097816 */ /* 0x002fe200000000ff */
[----:B0-----:R0:W-:Y:S03]  /*8640*/  @!P4 SYNCS.ARRIVE.TRANS64 RZ, [R18+URZ], R10 ;  /* 0x0000000a12ffc9a7 */ /* 0x0011e6000800003f */
[----:B------:R-:W-:-:S13]  /*8650*/  ISETP.NE.AND P1, PT, R9, 0x2, PT ;  /* 0x000000020900780c */ /* 0x000fda0003f25270 */
[----:B0-----:R-:W-:Y:S05]  /*8660*/  @P1 BRA `(.L_x_174) ;  /* 0x0000000000041947 */ /* 0x001fea0003800000 */
[----:B------:R-:W-:Y:S01]  /*8670*/  BPT.TRAP 0x1 ;  /* 0x000000040000795c */ /* 0x000fe20000300000 */
.L_x_174:
[----:B------:R-:W-:Y:S05]  /*8680*/  @P0 BRA `(.L_x_175) ;  /* 0x0000000000040947 */ /* 0x000fea0003800000 */
[----:B------:R-:W-:Y:S01]  /*8690*/  BPT.TRAP 0x1 ;  /* 0x000000040000795c */ /* 0x000fe20000300000 */
.L_x_175:
[--C-:B------:R-:W-:Y:S01]  /*86a0*/  IMAD R9, R8, 0x2000, R19.reuse ;  /* 0x0000200008097824 */ /* 0x100fe200078e0213 */
[----:B------:R-:W-:Y:S01]  /*86b0*/  R2UR UR9, R18 ;  /* 0x00000000120972ca */ /* 0x000fe200000e0000 */
[----:B------:R-:W-:Y:S01]  /*86c0*/  IMAD R19, R8, 0x800, R19 ;  /* 0x0000080008137824 */ /* 0x000fe200078e0213 */
[----:B------:R-:W-:Y:S01]  /*86d0*/  UIADD3 UR4, UP0, UR22, 0xf0, URZ ;  /* 0x000000f016047890 */ /* 0x000fe2000ff1e03f */
[----:B------:R-:W-:Y:S01]  /*86e0*/  VIADD R0, R0, 0xffffffff ;  /* 0xffffffff00007836 */ /* 0x000fe20000000000 */
[----:B------:R-:W-:Y:S01]  /*86f0*/  R2UR UR5, R9 ;  /* 0x00000000090572ca */ /* 0x000fe200000e0000 */
[----:B------:R-:W-:Y:S01]  /*8700*/  UIADD3 UR24, UP1, UR22, 0x1f0, URZ ;  /* 0x000001f016187890 */ /* 0x000fe2000ff3e03f */
[----:B------:R-:W-:Y:S01]  /*8710*/  R2UR UR8, R19 ;  /* 0x00000000130872ca */ /* 0x000fe200000e0000 */
[----:B------:R-:W-:Y:S01]  /*8720*/  VIADD R8, R8, 0x1 ;  /* 0x0000000108087836 */ /* 0x000fe20000000000 */
[----:B------:R-:W-:Y:S01]  /*8730*/  R2UR UR11, R11 ;  /* 0x000000000b0b72ca */ /* 0x000fe200000e0000 */
[----:B------:R-:W-:Y:S01]  /*8740*/  UIADD3.X UR25, URZ, UR23, URZ, UP1, !UPT ;  /* 0x000000173f197290 */ /* 0x000fe20008ffe43f */
[----:B------:R-:W-:Y:S01]  /*8750*/  R2UR UR10, R20 ;  /* 0x00000000140a72ca */ /* 0x000fe200000e0000 */
[----:B------:R-:W-:Y:S01]  /*8760*/  UMOV UR6, 0x0 ;  /* 0x0000000000067882 */ /* 0x000fe20000000000 */
[----:B------:R-:W-:Y:S01]  /*8770*/  R2UR UR12, R6 ;  /* 0x00000000060c72ca */ /* 0x000fe200000e0000 */
[----:B------:R-:W-:Y:S01]  /*8780*/  UMOV UR7, 0x10000000 ;  /* 0x1000000000077882 */ /* 0x000fe20000000000 */
[----:B------:R-:W-:Y:S01]  /*8790*/  R2UR UR19, R15 ;  /* 0x000000000f1372ca */ /* 0x000fe200000e0000 */
[----:B------:R-:W-:Y:S01]  /*87a0*/  VIADD R20, R20, 0x20 ;  /* 0x0000002014147836 */ /* 0x000fe20000000000 */
[----:B------:R-:W-:Y:S01]  /*87b0*/  ISETP.GT.AND P2, PT, R0, 0x1, PT ;  /* 0x000000010000780c */ /* 0x000fe20003f44270 */
[----:B------:R-:W-:Y:S01]  /*87c0*/  UIADD3 UR14, UR5, 0x100, URZ ;  /* 0x00000100050e7890 */ /* 0x000fe2000fffe03f */
[----:B------:R-:W-:Y:S01]  /*87d0*/  ISETP.NE.AND P1, PT, R8, 0x4, PT ;  /* 0x000000040800780c */ /* 0x000fe20003f25270 */
[----:B------:R-:W-:-:S02]  /*87e0*/  UIADD3.X UR5, URZ, UR23, URZ, UP0, !UPT ;  /* 0x000000173f057290 */ /* 0x000fc400087fe43f */
[----:B------:R-:W-:Y:S01]  /*87f0*/  UIADD3 UR15, UR8, 0x8100, URZ ;  /* 0x00008100080f7890 */ /* 0x000fe2000fffe03f */
[----:B------:R-:W-:Y:S02]  /*8800*/  SEL R10, RZ, 0x1, P1 ;  /* 0x00000001ff0a7807 */ /* 0x000fe40000800000 */
[----:B------:R-:W-:Y:S01]  /*8810*/  UMOV UR8, UR14 ;  /* 0x0000000e00087c82 */ /* 0x000fe20008000000 */
[----:B------:R-:W-:Y:S02]  /*8820*/  SEL R8, R8, RZ, P1 ;  /* 0x000000ff08087207 */ /* 0x000fe40000800000 */
[----:B------:R-:W-:Y:S01]  /*8830*/  LOP3.LUT R7, R7, R10, RZ, 0x3c, !PT ;  /* 0x0000000a07077212 */ /* 0x000fe200078e3cff */
[----:B------:R0:W-:Y:S02]  /*8840*/  UTMALDG.3D [UR8], [UR4], desc[UR6] ;  /* 0x00000608040075b4 */ /* 0x0001e40008011000 */
[----:B0-----:R-:W-:Y:S01]  /*8850*/  UMOV UR8, UR15 ;  /* 0x0000000f00087c82 */ /* 0x001fe20008000000 */
[----:B------:R-:W-:-:S02]  /*8860*/  UMOV UR11, UR19 ;  /* 0x00000013000b7c82 */ /* 0x000fc40008000000 */
[----:B------:R0:W-:Y:S02]  /*8870*/  UTMALDG.3D [UR8], [UR24], desc[UR6] ;  /* 0x00000608180075b4 */ /* 0x0001e40008011000 */
[----:B0-----:R-:W-:Y:S05]  /*8880*/  @P2 BRA `(.L_x_176) ;  /* 0xfffffffc00482947 */ /* 0x001fea000383ffff */
.L_x_172:
[----:B------:R-:W-:Y:S05]  /*8890*/  BSYNC B1 ;  /* 0x0000000000017941 */ /* 0x000fea0003800000 */
.L_x_171:
[----:B------:R-:W-:Y:S01]  /*88a0*/  LOP3.LUT P2, RZ, R14, 0xff, RZ, 0xc0, !PT ;  /* 0x000000ff0eff7812 */ /* 0x000fe2000784c0ff */
[----:B------:R-:W-:Y:S01]  /*88b0*/  IMAD.IADD R5, R16, 0x1, R5 ;  /* 0x0000000110057824 */ /* 0x000fe200078e0205 */
[----:B------:R-:W-:Y:S01]  /*88c0*/  IADD3 R2, P5, R2, UR20, RZ ;  /* 0x0000001402027c10 */ /* 0x000fe2000ffbe0ff */
[----:B------:R-:W-:Y:S01]  /*88d0*/  ULDC.64 UR4, c[0x0][0x650] ;  /* 0x0001940000047ab9 */ /* 0x000fe20000000a00 */
[----:B------:R-:W-:Y:S01]  /*88e0*/  BSSY B1, `(.L_x_177) ;  /* 0x000006b000017945 */ /* 0x000fe20003800000 */
[----:B------:R-:W-:Y:S01]  /*88f0*/  IMAD.MOV.U32 R11, RZ, RZ, -0x1 ;  /* 0xffffffffff0b7424 */ /* 0x000fe200078e00ff */
[----:B------:R-:W-:Y:S01]  /*8900*/  ISETP.GT.U32.AND P1, PT, R5, 0x3, PT ;  /* 0x000000030500780c */ /* 0x000fe20003f24070 */
[----:B------:R-:W-:Y:S01]  /*8910*/  IMAD.MOV.U32 R15, RZ, RZ, -0x1 ;  /* 0xffffffffff0f7424 */ /* 0x000fe200078e00ff */
[----:B------:R-:W-:Y:S02]  /*8920*/  SHF.R.U32.HI R0, RZ, 0x2, R5 ;  /* 0x00000002ff007819 */ /* 0x000fe40000011605 */
[----:B------:R-:W-:-:S02]  /*8930*/  ISETP.LT.U32.AND P1, PT, R16, 0x4, P1 ;  /* 0x000000041000780c */ /* 0x000fc40000f21070 */
[----:B------:R-:W-:Y:S01]  /*8940*/  IADD3.X R3, R3, UR13, RZ, P5, !PT ;  /* 0x0000000d03037c10 */ /* 0x000fe2000affe4ff */
[----:B------:R-:W0:Y:S01]  /*8950*/  @P2 S2R R7, SR_CgaCtaId ;  /* 0x0000000000072919 */ /* 0x000e220000008800 */
[----:B------:R-:W-:Y:S02]  /*8960*/  @P2 MOV R6, 0x400 ;  /* 0x0000040000062802 */ /* 0x000fe40000000f00 */
[----:B------:R-:W-:Y:S02]  /*8970*/  ISETP.GE.U32.AND P5, PT, R2, UR4, PT ;  /* 0x0000000402007c0c */ /* 0x000fe4000bfa6070 */
[----:B------:R-:W-:Y:S02]  /*8980*/  LOP3.LUT R0, R0, 0x1, RZ, 0xc0, !PT ;  /* 0x0000000100007812 */ /* 0x000fe400078ec0ff */
[----:B------:R-:W-:Y:S02]  /*8990*/  LOP3.LUT R5, R5, 0x3, RZ, 0xc0, !PT ;  /* 0x0000000305057812 */ /* 0x000fe400078ec0ff */
[----:B------:R-:W-:-:S02]  /*89a0*/  PRMT R14, RZ, 0x7610, R14 ;  /* 0x00007610ff0e7816 */ /* 0x000fc4000000000e */
[----:B0-----:R-:W-:Y:S02]  /*89b0*/  @P2 LEA R6, R7, R6, 0x18 ;  /* 0x0000000607062211 */ /* 0x001fe400078ec0ff */
[----:B------:R-:W-:Y:S02]  /*89c0*/  SEL R7, RZ, 0x1, !P1 ;  /* 0x00000001ff077807 */ /* 0x000fe40004800000 */
[----:B------:R-:W-:Y:S01]  /*89d0*/  ISETP.GE.U32.AND.EX P1, PT, R3, UR5, PT, P5 ;  /* 0x0000000503007c0c */ /* 0x000fe2000bf26150 */
[----:B------:R0:W-:Y:S01]  /*89e0*/  @P2 SYNCS.ARRIVE.TRANS64.A1T0 RZ, [R6+URZ+0x58], RZ ;  /* 0x000058ff06ff29a7 */ /* 0x0001e2000810003f */
[----:B------:R-:W-:-:S04]  /*89f0*/  ISETP.NE.U32.AND P2, PT, R0, 0x1, PT ;  /* 0x000000010000780c */ /* 0x000fc80003f45070 */
[----:B------:R-:W-:Y:S01]  /*8a00*/  ISETP.GT.U32.AND P2, PT, R16, 0x3, !P2 ;  /* 0x000000031000780c */ /* 0x000fe20005744070 */
[----:B0-----:R-:W-:-:S03]  /*8a10*/  IMAD.MOV.U32 R6, RZ, RZ, -0x1 ;  /* 0xffffffffff067424 */ /* 0x001fc600078e00ff */
[----:B------:R-:W-:-:S04]  /*8a20*/  SEL R0, RZ, 0x1, !P2 ;  /* 0x00000001ff007807 */ /* 0x000fc80005000000 */
[----:B------:R-:W-:Y:S02]  /*8a30*/  LOP3.LUT R12, R0, R12, R7, 0x96, !PT ;  /* 0x0000000c000c7212 */ /* 0x000fe400078e9607 */
[----:B------:R-:W-:Y:S01]  /*8a40*/  PRMT R0, RZ, 0x7610, R0 ;  /* 0x00007610ff007816 */ /* 0x000fe20000000000 */
[----:B------:R-:W-:Y:S06]  /*8a50*/  @P1 BRA `(.L_x_178) ;  /* 0x00000004004c1947 */ /* 0x000fec0003800000 */
[----:B------:R-:W-:Y:S01]  /*8a60*/  ULDC.64 UR4, c[0x0][0x628] ;  /* 0x00018a0000047ab9 */ /* 0x000fe20000000a00 */
[----:B------:R-:W0:Y:S01]  /*8a70*/  S2R R15, SR_CTAID.X ;  /* 0x00000000000f7919 */ /* 0x000e220000002500 */
[----:B------:R-:W-:Y:S01]  /*8a80*/  ISETP.NE.U32.AND P1, PT, RZ, UR4, PT ;  /* 0x00000004ff007c0c */ /* 0x000fe2000bf25070 */
[----:B------:R-:W-:Y:S01]  /*8a90*/  ULDC UR7, c[0x0][0x630] ;  /* 0x00018c0000077ab9 */ /* 0x000fe20000000800 */
[----:B------:R-:W-:Y:S01]  /*8aa0*/  IMAD.MOV.U32 R6, RZ, RZ, R2 ;  /* 0x000000ffff067224 */ /* 0x000fe200078e0002 */
[----:B------:R-:W1:Y:S01]  /*8ab0*/  S2R R0, SR_CTAID.Y ;  /* 0x0000000000007919 */ /* 0x000e620000002600 */
[----:B------:R-:W-:Y:S01]  /*8ac0*/  ISETP.NE.AND.EX P1, PT, RZ, UR5, PT, P1 ;  /* 0x00000005ff007c0c */ /* 0x000fe2000bf25310 */
[----:B------:R-:W-:-:S12]  /*8ad0*/  IMAD.MOV.U32 R7, RZ, RZ, R3 ;  /* 0x000000ffff077224 */ /* 0x000fd800078e0003 */
[----:B------:R-:W-:Y:S05]  /*8ae0*/  @!P1 BRA `(.L_x_179) ;  /* 0x0000000000289947 */ /* 0x000fea0003800000 */
[----:B------:R-:W-:Y:S02]  /*8af0*/  ULDC UR6, c[0x0][0x634] ;  /* 0x00018d0000067ab9 */ /* 0x000fe40000000800 */
[----:B------:R-:W-:-:S05]  /*8b00*/  IADD3 R11, P1, R2, UR6, RZ ;  /* 0x00000006020b7c10 */ /* 0x000fca000ff3e0ff */
[----:B------:R-:W-:-:S04]  /*8b10*/  IMAD.X R19, RZ, RZ, R3, P1 ;  /* 0x000000ffff137224 */ /* 0x000fc800008e0603 */
[----:B------:R-:W-:-:S04]  /*8b20*/  IMAD.WIDE.U32 R8, R19, UR4, RZ ;  /* 0x0000000413087c25 */ /* 0x000fc8000f8e00ff */
[----:B------:R-:W-:-:S04]  /*8b30*/  IMAD.WIDE.U32 R8, P1, R11, UR5, R8 ;  /* 0x000000050b087c25 */ /* 0x000fc8000f820008 */
[----:B------:R-:W-:-:S04]  /*8b40*/  IMAD.WIDE.U32 R10, R11, UR4, RZ ;  /* 0x000000040b0a7c25 */ /* 0x000fc8000f8e00ff */
[----:B------:R-:W-:Y:S01]  /*8b50*/  IMAD.X R7, RZ, RZ, RZ, P1 ;  /* 0x000000ffff077224 */ /* 0x000fe200008e06ff */
[----:B------:R-:W-:Y:S01]  /*8b60*/  IADD3 RZ, P1, R11, R8, RZ ;  /* 0x000000080bff7210 */ /* 0x000fe20007f3e0ff */
[----:B------:R-:W-:-:S04]  /*8b70*/  IMAD.MOV.U32 R6, RZ, RZ, R9 ;  /* 0x000000ffff067224 */ /* 0x000fc800078e0009 */
[----:B------:R-:W-:-:S08]  /*8b80*/  IMAD.WIDE.U32.X R6, R19, UR5, R6, P1 ;  /* 0x0000000513067c25 */ /* 0x000fd000088e0406 */
.L_x_179:
[--C-:B------:R-:W-:Y:S01]  /*8b90*/  SHF.R.U64 R10, R6, UR7, R7.reuse ;  /* 0x00000007060a7c19 */ /* 0x100fe20008001207 */
[----:B------:R-:W-:Y:S01]  /*8ba0*/  ULDC.64 UR4, c[0x0][0x620] ;  /* 0x0001880000047ab9 */ /* 0x000fe20000000a00 */
[----:B------:R-:W-:Y:S01]  /*8bb0*/  SHF.R.U32.HI R6, RZ, UR7, R7 ;  /* 0x00000007ff067c19 */ /* 0x000fe20008011607 */
[----:B------:R-:W2:Y:S01]  /*8bc0*/  LDC R22, c[0x0][0x144] ;  /* 0x00005100ff167b82 */ /* 0x000ea20000000800 */
[----:B------:R-:W-:Y:S01]  /*8bd0*/  IADD3 R9, P1, RZ, -R10, RZ ;  /* 0x8000000aff097210 */ /* 0x000fe20007f3e0ff */
[----:B------:R-:W-:Y:S01]  /*8be0*/  ULDC.64 UR8, c[0x0][0x640] ;  /* 0x0001900000087ab9 */ /* 0x000fe20000000a00 */
[----:B0-----:R-:W-:Y:S01]  /*8bf0*/  I2FP.F32.U32 R11, R15 ;  /* 0x0000000f000b7245 */ /* 0x001fe20000201000 */
[----:B------:R-:W-:Y:S02]  /*8c00*/  ULDC UR6, c[0x0][0x608] ;  /* 0x0001820000067ab9 */ /* 0x000fe40000000800 */
[----:B------:R-:W-:Y:S01]  /*8c10*/  IMAD.X R6, RZ, RZ, ~R6, P1 ;  /* 0x000000ffff067224 */ /* 0x000fe200008e0e06 */
[----:B------:R-:W-:Y:S01]  /*8c20*/  ISETP.NE.U32.AND P1, PT, RZ, UR8, PT ;  /* 0x00000008ff007c0c */ /* 0x000fe2000bf25070 */
[----:B------:R-:W0:Y:S02]  /*8c30*/  LDC R19, c[0x0][0x148] ;  /* 0x00005200ff137b82 */ /* 0x000e240000000800 */
[----:B------:R-:W-:Y:S01]  /*8c40*/  IMAD R8, R6, UR4, RZ ;  /* 0x0000000406087c24 */ /* 0x000fe2000f8e02ff */
[----:B------:R-:W-:Y:S01]  /*8c50*/  ISETP.NE.AND.EX P1, PT, RZ, UR9, PT, P1 ;  /* 0x00000009ff007c0c */ /* 0x000fe2000bf25310 */
[----:B------:R-:W-:Y:S01]  /*8c60*/  IMAD.WIDE.U32 R6, R9, UR4, R2 ;  /* 0x0000000409067c25 */ /* 0x000fe2000f8e0002 */
[----:B------:R-:W-:-:S03]  /*8c70*/  ULDC UR4, c[0x0][0x150] ;  /* 0x0000540000047ab9 */ /* 0x000fc60000000800 */
[----:B------:R-:W-:Y:S02]  /*8c80*/  IMAD R9, R9, UR5, R8 ;  /* 0x0000000509097c24 */ /* 0x000fe4000f8e0208 */
[----:B------:R-:W-:Y:S01]  /*8c90*/  FMUL R8, R11, UR4 ;  /* 0x000000040b087c20 */ /* 0x000fe20008400000 */
[----:B------:R-:W-:Y:S01]  /*8ca0*/  ULDC UR4, c[0x0][0x618] ;  /* 0x0001860000047ab9 */ /* 0x000fe20000000800 */
[----:B------:R-:W-:Y:S01]  /*8cb0*/  ULDC UR5, c[0x0][0x154] ;  /* 0x0000550000057ab9 */ /* 0x000fe20000000800 */
[----:B------:R-:W-:-:S03]  /*8cc0*/  IMAD.IADD R7, R7, 0x1, R9 ;  /* 0x0000000107077824 */ /* 0x000fc600078e0209 */
[----:B------:R-:W3:Y:S02]  /*8cd0*/  F2I.U32.TRUNC.NTZ R8, R8 ;  /* 0x0000000800087305 */ /* 0x000ee4000020f000 */
[----:B------:R-:W-:Y:S02]  /*8ce0*/  SHF.R.U64 R11, R6, UR4, R7 ;  /* 0x00000004060b7c19 */ /* 0x000fe40008001207 */
[----:B-1----:R-:W-:-:S05]  /*8cf0*/  I2FP.F32.U32 R6, R0 ;  /* 0x0000000000067245 */ /* 0x002fca0000201000 */
[----:B------:R-:W-:Y:S01]  /*8d00*/  FMUL R21, R6, UR5 ;  /* 0x0000000506157c20 */ /* 0x000fe20008400000 */
[----:B------:R-:W-:Y:S01]  /*8d10*/  SHF.R.U32.HI R6, RZ, UR4, R7 ;  /* 0x00000004ff067c19 */ /* 0x000fe20008011607 */
[----:B------:R-:W-:-:S03]  /*8d20*/  ULDC UR4, c[0x0][0x658] ;  /* 0x0001960000047ab9 */ /* 0x000fc60000000800 */
[--C-:B------:R-:W-:Y:S01]  /*8d30*/  SHF.R.U64 R20, R11, UR6, R6.reuse ;  /* 0x000000060b147c19 */ /* 0x100fe20008001206 */
[----:B------:R-:W1:Y:S01]  /*8d40*/  F2I.U32.TRUNC.NTZ R21, R21 ;  /* 0x0000001500157305 */ /* 0x000e62000020f000 */
[----:B------:R-:W-:Y:S01]  /*8d50*/  SHF.R.U32.HI R7, RZ, UR6, R6 ;  /* 0x00000006ff077c19 */ /* 0x000fe20008011606 */
[----:B---3--:R-:W-:-:S03]  /*8d60*/  IMAD.MOV R8, RZ, RZ, -R8 ;  /* 0x000000ffff087224 */ /* 0x008fc600078e0a08 */
[----:B------:R-:W-:Y:S01]  /*8d70*/  SHF.R.U64 R18, R20, UR4, R7 ;  /* 0x0000000414127c19 */ /* 0x000fe20008001207 */
[----:B--2---:R-:W-:Y:S01]  /*8d80*/  IMAD R15, R22, R8, R15 ;  /* 0x00000008160f7224 */ /* 0x004fe200078e020f */
[----:B------:R-:W-:-:S03]  /*8d90*/  SHF.R.U32.HI R23, RZ, UR4, R7 ;  /* 0x00000004ff177c19 */ /* 0x000fc60008011607 */
[----:B------:R-:W-:Y:S02]  /*8da0*/  IMAD.MOV.U32 R6, RZ, RZ, R18 ;  /* 0x000000ffff067224 */ /* 0x000fe400078e0012 */
[----:B------:R-:W-:Y:S01]  /*8db0*/  IMAD.MOV.U32 R7, RZ, RZ, R23 ;  /* 0x000000ffff077224 */ /* 0x000fe200078e0017 */
[----:B-1----:R-:W-:Y:S06]  /*8dc0*/  @!P1 BRA `(.L_x_180) ;  /* 0x0000000000289947 */ /* 0x002fec0003800000 */
[----:B------:R-:W-:Y:S02]  /*8dd0*/  ULDC UR4, c[0x0][0x64c] ;  /* 0x0001930000047ab9 */ /* 0x000fe40000000800 */
[----:B------:R-:W-:-:S05]  /*8de0*/  IADD3 R7, P1, R18, UR4, RZ ;  /* 0x0000000412077c10 */ /* 0x000fca000ff3e0ff */
[----:B------:R-:W-:-:S04]  /*8df0*/  IMAD.X R23, RZ, RZ, R23, P1 ;  /* 0x000000ffff177224 */ /* 0x000fc800008e0617 */
[----:B------:R-:W-:-:S04]  /*8e00*/  IMAD.WIDE.U32 R8, R23, UR8, RZ ;  /* 0x0000000817087c25 */ /* 0x000fc8000f8e00ff */
[----:B------:R-:W-:-:S04]  /*8e10*/  IMAD.WIDE.U32 R8, P1, R7, UR9, R8 ;  /* 0x0000000907087c25 */ /* 0x000fc8000f820008 */
[----:B------:R-:W-:-:S04]  /*8e20*/  IMAD.WIDE.U32 R6, R7, UR8, RZ ;  /* 0x0000000807067c25 */ /* 0x000fc8000f8e00ff */
[----:B------:R-:W-:Y:S01]  /*8e30*/  IMAD.MOV.U32 R6, RZ, RZ, R9 ;  /* 0x000000ffff067224 */ /* 0x000fe200078e0009 */
[----:B------:R-:W-:Y:S01]  /*8e40*/  IADD3 RZ, P2, R7, R8, RZ ;  /* 0x0000000807ff7210 */ /* 0x000fe20007f5e0ff */
[----:B------:R-:W-:-:S04]  /*8e50*/  IMAD.X R7, RZ, RZ, RZ, P1 ;  /* 0x000000ffff077224 */ /* 0x000fc800008e06ff */
[----:B------:R-:W-:-:S08]  /*8e60*/  IMAD.WIDE.U32.X R6, R23, UR9, R6, P2 ;  /* 0x0000000917067c25 */ /* 0x000fd000090e0406 */
.L_x_180:
[----:B------:R-:W-:Y:S01]  /*8e70*/  ULDC UR4, c[0x0][0x648] ;  /* 0x0001920000047ab9 */ /* 0x000fe20000000800 */
[----:B------:R-:W-:Y:S01]  /*8e80*/  LOP3.LUT R20, R20, UR17, RZ, 0xc0, !PT ;  /* 0x0000001114147c12 */ /* 0x000fe2000f8ec0ff */
[----:B------:R-:W-:Y:S01]  /*8e90*/  IMAD.MOV R21, RZ, RZ, -R21 ;  /* 0x000000ffff157224 */ /* 0x000fe200078e0a15 */
[----:B------:R-:W-:Y:S01]  /*8ea0*/  SHF.R.U64 R7, R6, UR4, R7 ;  /* 0x0000000406077c19 */ /* 0x000fe20008001207 */
[----:B------:R-:W-:Y:S01]  /*8eb0*/  ULDC UR4, c[0x0][0x638] ;  /* 0x00018e0000047ab9 */ /* 0x000fe20000000800 */
[----:B------:R-:W-:Y:S01]  /*8ec0*/  ULDC UR5, c[0x0][0x610] ;  /* 0x0001840000057ab9 */ /* 0x000fe20000000800 */
[----:B0-----:R-:W-:Y:S02]  /*8ed0*/  @P3 IMAD R15, R19, R21, R0 ;  /* 0x00000015130f3224 */ /* 0x001fe400078e0200 */
[----:B------:R-:W-:Y:S02]  /*8ee0*/  IMAD.MOV R9, RZ, RZ, -R7 ;  /* 0x000000ffff097224 */ /* 0x000fe400078e0a07 */
[----:B------:R-:W-:Y:S01]  /*8ef0*/  IMAD R20, R7, UR18, R20 ;  /* 0x0000001207147c24 */ /* 0x000fe2000f8e0214 */
[----:B------:R-:W-:Y:S01]  /*8f00*/  LOP3.LUT R7, R11, UR16, RZ, 0xc0, !PT ;  /* 0x000000100b077c12 */ /* 0x000fe2000f8ec0ff */
[----:B------:R-:W-:Y:S01]  /*8f10*/  IMAD R18, R9, UR4, R18 ;  /* 0x0000000409127c24 */ /* 0x000fe2000f8e0212 */
[----:B------:R-:W-:Y:S01]  /*8f20*/  ULDC UR4, c[0x0][0x600] ;  /* 0x0001800000047ab9 */ /* 0x000fe20000000800 */
[----:B------:R-:W-:-:S02]  /*8f30*/  IMAD R11, R20, UR5, R15 ;  /* 0x00000005140b7c24 */ /* 0x000fc4000f8e020f */
[----:B------:R-:W-:Y:S02]  /*8f40*/  IMAD R18, R18, UR4, R7 ;  /* 0x0000000412127c24 */ /* 0x000fe4000f8e0207 */
[----:B------:R-:W-:Y:S02]  /*8f50*/  IMAD.MOV.U32 R0, RZ, RZ, 0x1 ;  /* 0x00000001ff007424 */ /* 0x000fe400078e00ff */
[----:B------:R-:W-:Y:S01]  /*8f60*/  IMAD.MOV.U32 R6, RZ, RZ, R10 ;  /* 0x000000ffff067224 */ /* 0x000fe200078e000a */
[----:B------:R-:W-:Y:S02]  /*8f70*/  SEL R15, R18, R11, !P3 ;  /* 0x0000000b120f7207 */ /* 0x000fe40005800000 */
[----:B------:R-:W-:-:S07]  /*8f80*/  SEL R11, R11, R18, !P3 ;  /* 0x000000120b0b7207 */ /* 0x000fce0005800000 */
.L_x_178:
[----:B------:R-:W-:Y:S05]  /*8f90*/  BSYNC B1 ;  /* 0x0000000000017941 */ /* 0x000fea0003800000 */
.L_x_177:
[----:B------:R-:W-:-:S13]  /*8fa0*/  LOP3.LUT P1, RZ, R0, 0xff, RZ, 0xc0, !PT ;  /* 0x000000ff00ff7812 */ /* 0x000fda000782c0ff */
[----:B------:R-:W-:Y:S05]  /*8fb0*/  @P1 BRA `(.L_x_181) ;  /* 0xfffffff400481947 */ /* 0x000fea000383ffff */
[----:B------:R-:W-:Y:S05]  /*8fc0*/  BSYNC B0 ;  /* 0x0000000000007941 */ /* 0x000fea0003800000 */
.L_x_169:
[----:B------:R-:W-:-:S03]  /*8fd0*/  UMOV UR4, 0xffffffff ;  /* 0xffffffff00047882 */ /* 0x000fc60000000000 */
[----:B------:R-:W-:Y:S05]  /*8fe0*/  BRA.DIV UR4, `(.L_x_182) ;  /* 0x00000006041c7947 */ /* 0x000fea000b800000 */
[----:B------:R-:W-:-:S13]  /*8ff0*/  ELECT P0, URZ, PT ;  /* 0x00000000003f782f */ /* 0x000fda0003800000 */
.L_x_196:
[----:B------:R-:W-:Y:S04]  /*9000*/  BSSY B0, `(.L_x_183) ;  /* 0x000002b000007945 */ /* 0x000fe80003800000 */
[----:B------:R-:W-:Y:S05]  /*9010*/  @!P0 BRA `(.L_x_184) ;  /* 0x0000000000a48947 */ /* 0x000fea0003800000 */
[----:B------:R-:W-:-:S04]  /*9020*/  LOP3.LUT R4, R4, 0x2, RZ, 0xfc, !PT ;  /* 0x0000000204047812 */ /* 0x000fc800078efcff */
[----:B------:R-:W-:-:S13]  /*9030*/  ISETP.NE.AND P0, PT, R4, 0x3, PT ;  /* 0x000000030400780c */ /* 0x000fda0003f05270 */
[----:B------:R-:W-:Y:S05]  /*9040*/  @!P0 BRA `(.L_x_185) ;  /* 0x0000000000048947 */ /* 0x000fea0003800000 */
[----:B------:R-:W-:Y:S01]  /*9050*/  BPT.TRAP 0x1 ;  /* 0x000000040000795c */ /* 0x000fe20000300000 */
.L_x_185:
[----:B------:R-:W0:Y:S01]  /*9060*/  S2R R3, SR_CgaCtaId ;  /* 0x0000000000037919 */ /* 0x000e220000008800 */
[----:B------:R-:W-:Y:S02]  /*9070*/  MOV R0, 0x400 ;  /* 0x0000040000007802 */ /* 0x000fe40000000f00 */
[----:B------:R-:W-:Y:S02]  /*9080*/  SHF.L.U32 R2, R12, 0x1f, RZ ;  /* 0x0000001f0c027819 */ /* 0x000fe400000006ff */
[----:B0-----:R-:W-:-:S05]  /*9090*/  LEA R0, R3, R0, 0x18 ;  /* 0x0000000003007211 */ /* 0x001fca00078ec0ff */
[----:B------:R-:W-:-:S04]  /*90a0*/  VIADD R0, R0, 0x20 ;  /* 0x0000002000007836 */ /* 0x000fc80000000000 */
[C---:B------:R-:W-:Y:S02]  /*90b0*/  IMAD R7, R5.reuse, 0x8, R0 ;  /* 0x0000000805077824 */ /* 0x040fe400078e0200 */
[----:B------:R-:W-:Y:S02]  /*90c0*/  VIADD R5, R5, 0x1 ;  /* 0x0000000105057836 */ /* 0x000fe40000000000 */
[----:B------:R-:W0:Y:S03]  /*90d0*/  SYNCS.PHASECHK.TRANS64.TRYWAIT P0, [R7+URZ], R2 ;  /* 0x00000002070075a7 */ /* 0x000e26000800017f */
[----:B------:R-:W-:-:S04]  /*90e0*/  ISETP.NE.AND P1, PT, R5, 0x4, PT ;  /* 0x000000040500780c */ /* 0x000fc80003f25270 */
[----:B------:R-:W-:Y:S02]  /*90f0*/  SEL R3, RZ, 0x1, P1 ;  /* 0x00000001ff037807 */ /* 0x000fe40000800000 */
[----:B------:R-:W-:Y:S02]  /*9100*/  SEL R5, R5, RZ, P1 ;  /* 0x000000ff05057207 */ /* 0x000fe40000800000 */
[----:B------:R-:W-:-:S03]  /*9110*/  LOP3.LUT R12, R12, R3, RZ, 0x3c, !PT ;  /* 0x000000030c0c7212 */ /* 0x000fc600078e3cff */
[----:B------:R-:W-:Y:S01]  /*9120*/  IMAD R9, R5, 0x8, R0 ;  /* 0x0000000805097824 */ /* 0x000fe200078e0200 */
[----:B------:R-:W-:Y:S01]  /*9130*/  SHF.L.U32 R4, R12, 0x1f, RZ ;  /* 0x0000001f0c047819 */ /* 0x000fe200000006ff */
[----:B0-----:R-:W-:Y:S06]  /*9140*/  @!P0 BRA `(.L_x_186) ;  /* 0x0000000000e88947 */ /* 0x001fec0003800000 */
.L_x_197:
[----:B------:R-:W1:Y:S01]  /*9150*/  SYNCS.PHASECHK.TRANS64.TRYWAIT P0, [R9+URZ], R4 ;  /* 0x00000004090075a7 */ /* 0x000e62000800017f */
[----:B0-----:R-:W-:-:S05]  /*9160*/  VIADD R2, R5, 0x1 ;  /* 0x0000000105027836 */ /* 0x001fca0000000000 */
[----:B------:R-:W-:-:S04]  /*9170*/  ISETP.NE.AND P1, PT, R2, 0x4, PT ;  /* 0x000000040200780c */ /* 0x000fc80003f25270 */
[----:B------:R-:W-:Y:S02]  /*9180*/  SEL R3, RZ, 0x1, P1 ;  /* 0x00000001ff037807 */ /* 0x000fe40000800000 */
[----:B------:R-:W-:Y:S02]  /*9190*/  SEL R7, R2, RZ, P1 ;  /* 0x000000ff02077207 */ /* 0x000fe40000800000 */
[----:B------:R-:W-:-:S03]  /*91a0*/  LOP3.LUT R11, R12, R3, RZ, 0x3c, !PT ;  /* 0x000000030c0b7212 */ /* 0x000fc600078e3cff */
[----:B------:R-:W-:Y:S01]  /*91b0*/  IMAD R6, R7, 0x8, R0 ;  /* 0x0000000807067824 */ /* 0x000fe200078e0200 */
[----:B------:R-:W-:Y:S01]  /*91c0*/  SHF.L.U32 R5, R11, 0x1f, RZ ;  /* 0x0000001f0b057819 */ /* 0x000fe200000006ff */
[----:B-1----:R-:W-:Y:S06]  /*91d0*/  @!P0 BRA `(.L_x_187) ;  /* 0x0000000000d88947 */ /* 0x002fec0003800000 */
.L_x_198:
[----:B------:R-:W1:Y:S01]  /*91e0*/  SYNCS.PHASECHK.TRANS64.TRYWAIT P0, [R6+URZ], R5 ;  /* 0x00000005060075a7 */ /* 0x000e62000800017f */
[----:B------:R-:W-:-:S05]  /*91f0*/  VIADD R2, R7, 0x1 ;  /* 0x0000000107027836 */ /* 0x000fca0000000000 */
[----:B------:R-:W-:-:S04]  /*9200*/  ISETP.NE.AND P1, PT, R2, 0x4, PT ;  /* 0x000000040200780c */ /* 0x000fc80003f25270 */
[----:B0-----:R-:W-:Y:S02]  /*9210*/  SEL R4, RZ, 0x1, P1 ;  /* 0x00000001ff047807 */ /* 0x001fe40000800000 */
[----:B------:R-:W-:Y:S02]  /*9220*/  SEL R3, R2, RZ, P1 ;  /* 0x000000ff02037207 */ /* 0x000fe40000800000 */
[----:B------:R-:W-:Y:S01]  /*9230*/  LOP3.LUT R4, R11, R4, RZ, 0x3c, !PT ;  /* 0x000000040b047212 */ /* 0x000fe200078e3cff */
[----:B-1----:R-:W-:Y:S06]  /*9240*/  @!P0 BRA `(.L_x_188) ;  /* 0x0000000000d08947 */ /* 0x002fec0003800000 */
.L_x_199:
[----:B------:R-:W-:Y:S01]  /*9250*/  IMAD R3, R3, 0x8, R0 ;  /* 0x0000000803037824 */ /* 0x000fe200078e0200 */
[----:B------:R-:W-:-:S07]  /*9260*/  SHF.L.U32 R0, R4, 0x1f, RZ ;  /* 0x0000001f04007819 */ /* 0x000fce00000006ff */
.L_x_189:
[----:B-1----:R1:W2:Y:S02]  /*9270*/  SYNCS.PHASECHK.TRANS64.TRYWAIT P0, [R3+URZ], R0 ;  /* 0x00000000030075a7 */ /* 0x0022a4000800017f */
[----:B--2---:R-:W-:Y:S05]  /*9280*/  @!P0 NANOSLEEP.SYNCS 0x989680 ;  /* 0x009896800000895d */ /* 0x004fea0003900000 */
[----:B------:R-:W2:Y:S02]  /*9290*/  @!P0 SYNCS.PHASECHK.TRANS64 P0, [R3+URZ], R0 ;  /* 0x00000000030085a7 */ /* 0x000ea4000800007f */
[----:B--2---:R-:W-:Y:S05]  /*92a0*/  @!P0 BRA `(.L_x_189) ;  /* 0xfffffffc00f08947 */ /* 0x004fea000383ffff */
.L_x_184:
[----:B------:R-:W-:Y:S05]  /*92b0*/  BSYNC B0 ;  /* 0x0000000000007941 */ /* 0x000fea0003800000 */
.L_x_183:
[----:B------:R-:W-:Y:S05]  /*92c0*/  EXIT ;  /* 0x000000000000794d */ /* 0x000fea0003800000 */
.L_x_17:
[----:B-1----:R-:W-:-:S04]  /*92d0*/  IMAD.U32 R11, RZ, RZ, UR7 ;  /* 0x00000007ff0b7e24 */ /* 0x002fc8000f8e00ff */
[----:B------:R1:W4:Y:S03]  /*92e0*/  SYNCS.PHASECHK.TRANS64.TRYWAIT P0, [R11+URZ], R10 ;  /* 0x0000000a0b0075a7 */ /* 0x000326000800017f */
[----:B----4-:R-:W-:Y:S05]  /*92f0*/  @!P0 NANOSLEEP.SYNCS 0x989680 ;  /* 0x009896800000895d */ /* 0x010fea0003900000 */
[----:B------:R-:W4:Y:S02]  /*9300*/  @!P0 SYNCS.PHASECHK.TRANS64 P0, [R11+URZ], R10 ;  /* 0x0000000a0b0085a7 */ /* 0x000f24000800007f */
[----:B----4-:R-:W-:Y:S05]  /*9310*/  @!P0 BRA `(.L_x_17) ;  /* 0xfffffffc00ec8947 */ /* 0x010fea000383ffff */
[----:B------:R-:W-:Y:S05]  /*9320*/  BRA `(.L_x_16) ;  /* 0xffffff8000907947 */ /* 0x000fea000383ffff */
.L_x_23:
[----:B-1----:R-:W-:-:S04]  /*9330*/  IMAD.U32 R12, RZ, RZ, UR12 ;  /* 0x0000000cff0c7e24 */ /* 0x002fc8000f8e00ff */
[----:B------:R1:W4:Y:S03]  /*9340*/  SYNCS.PHASECHK.TRANS64.TRYWAIT P0, [R12+URZ], R11 ;  /* 0x0000000b0c0075a7 */ /* 0x000326000800017f */
[----:B----4-:R-:W-:Y:S05]  /*9350*/  @!P0 NANOSLEEP.SYNCS 0x989680 ;  /* 0x009896800000895d */ /* 0x010fea0003900000 */
[----:B------:R-:W4:Y:S02]  /*9360*/  @!P0 SYNCS.PHASECHK.TRANS64 P0, [R12+URZ], R11 ;  /* 0x0000000b0c0085a7 */ /* 0x000f24000800007f */
[----:B----4-:R-:W-:Y:S05]  /*9370*/  @!P0 BRA `(.L_x_23) ;  /* 0xfffffffc00ec8947 */ /* 0x010fea000383ffff */
[----:B------:R-:W-:Y:S05]  /*9380*/  BRA `(.L_x_22) ;  /* 0xffffff8800cc7947 */ /* 0x000fea000383ffff */
.L_x_170:
[----:B------:R-:W-:Y:S01]  /*9390*/  BSSY B1, `(.L_x_190) ;  /* 0x0000006000017945 */ /* 0x000fe20003800000 */
[----:B------:R-:W-:-:S07]  /*93a0*/  IMAD.MOV.U32 R0, RZ, RZ, -0x1 ;  /* 0xffffffffff007424 */ /* 0x000fce00078e00ff */
[----:B------:R-:W-:Y:S05]  /*93b0*/  WARPSYNC.COLLECTIVE R0, `(.L_x_191) ;  /* 0x00000000000c7348 */ /* 0x000fea0003c00000 */
[----:B------:R-:W-:Y:S02]  /*93c0*/  ELECT P1, UR62, PT ;  /* 0x00000000003e782f */ /* 0x000fe40003820000 */
[----:B------:R-:W-:Y:S01]  /*93d0*/  MOV R0, UR62 ;  /* 0x0000003e00007c02 */ /* 0x000fe20008000f00 */
[----:B------:R-:W-:Y:S10]  /*93e0*/  ENDCOLLECTIVE ;  /* 0x000000000000791b */ /* 0x000ff40003800000 */
.L_x_191:
[----:B------:R-:W-:Y:S05]  /*93f0*/  BSYNC B1 ;  /* 0x0000000000017941 */ /* 0x000fea0003800000 */
.L_x_190:
[----:B------:R-:W-:Y:S05]  /*9400*/  BRA `(.L_x_192) ;  /* 0xfffffff000407947 */ /* 0x000fea000383ffff */
.L_x_173:
[----:B-1----:R1:W2:Y:S02]  /*9410*/  SYNCS.PHASECHK.TRANS64.TRYWAIT P1, [R18+URZ+0x20], R9 ;  /* 0x00002009120075a7 */ /* 0x0022a4000802017f */
[----:B--2---:R-:W-:Y:S05]  /*9420*/  @!P1 NANOSLEEP.SYNCS 0x989680 ;  /* 0x009896800000995d */ /* 0x004fea0003900000 */
[----:B------:R-:W2:Y:S02]  /*9430*/  @!P1 SYNCS.PHASECHK.TRANS64 P1, [R18+URZ+0x20], R9 ;  /* 0x00002009120095a7 */ /* 0x000ea4000802007f */
[----:B--2---:R-:W-:Y:S05]  /*9440*/  @!P1 BRA `(.L_x_173) ;  /* 0xfffffffc00f09947 */ /* 0x004fea000383ffff */
[----:B------:R-:W-:Y:S05]  /*9450*/  BRA `(.L_x_193) ;  /* 0xfffffff000747947 */ /* 0x000fea000383ffff */
.L_x_182:
[----:B------:R-:W-:Y:S01]  /*9460*/  BSSY B0, `(.L_x_194) ;  /* 0x0000006000007945 */ /* 0x000fe20003800000 */
[----:B------:R-:W-:-:S07]  /*9470*/  IMAD.MOV.U32 R0, RZ, RZ, -0x1 ;  /* 0xffffffffff007424 */ /* 0x000fce00078e00ff */
[----:B------:R-:W-:Y:S05]  /*9480*/  WARPSYNC.COLLECTIVE R0, `(.L_x_195) ;  /* 0x00000000000c7348 */ /* 0x000fea0003c00000 */
[----:B------:R-:W-:Y:S02]  /*9490*/  ELECT P1, UR62, PT ;  /* 0x00000000003e782f */ /* 0x000fe40003820000 */
[----:B------:R-:W-:Y:S01]  /*94a0*/  MOV R0, UR62 ;  /* 0x0000003e00007c02 */ /* 0x000fe20008000f00 */
[----:B------:R-:W-:Y:S10]  /*94b0*/  ENDCOLLECTIVE ;  /* 0x000000000000791b */ /* 0x000ff40003800000 */
.L_x_195:
[----:B------:R-:W-:Y:S05]  /*94c0*/  BSYNC B0 ;  /* 0x0000000000007941 */ /* 0x000fea0003800000 */
.L_x_194:
[----:B------:R-:W-:Y:S01]  /*94d0*/  PLOP3.LUT P0, PT, P1, PT, PT, 0x80, 0x0 ;  /* 0x000000000000781c */ /* 0x000fe20000f0f070 */
[----:B------:R-:W-:-:S12]  /*94e0*/  BRA `(.L_x_196) ;  /* 0xfffffff800c47947 */ /* 0x000fd8000383ffff */
.L_x_186:
[----:B0-----:R0:W1:Y:S02]  /*94f0*/  SYNCS.PHASECHK.TRANS64.TRYWAIT P0, [R7+URZ], R2 ;  /* 0x00000002070075a7 */ /* 0x001064000800017f */
[----:B-1----:R-:W-:Y:S05]  /*9500*/  @!P0 NANOSLEEP.SYNCS 0x989680 ;  /* 0x009896800000895d */ /* 0x002fea0003900000 */
[----:B------:R-:W1:Y:S02]  /*9510*/  @!P0 SYNCS.PHASECHK.TRANS64 P0, [R7+URZ], R2 ;  /* 0x00000002070085a7 */ /* 0x000e64000800007f */
[----:B-1----:R-:W-:Y:S05]  /*9520*/  @!P0 BRA `(.L_x_186) ;  /* 0xfffffffc00f08947 */ /* 0x002fea000383ffff */
[----:B------:R-:W-:Y:S05]  /*9530*/  BRA `(.L_x_197) ;  /* 0xfffffffc00047947 */ /* 0x000fea000383ffff */
.L_x_187:
[----:B0-----:R0:W1:Y:S02]  /*9540*/  SYNCS.PHASECHK.TRANS64.TRYWAIT P0, [R9+URZ], R4 ;  /* 0x00000004090075a7 */ /* 0x001064000800017f */
[----:B-1----:R-:W-:Y:S05]  /*9550*/  @!P0 NANOSLEEP.SYNCS 0x989680 ;  /* 0x009896800000895d */ /* 0x002fea0003900000 */
[----:B------:R-:W1:Y:S02]  /*9560*/  @!P0 SYNCS.PHASECHK.TRANS64 P0, [R9+URZ], R4 ;  /* 0x00000004090085a7 */ /* 0x000e64000800007f */
[----:B-1----:R-:W-:Y:S05]  /*9570*/  @!P0 BRA `(.L_x_187) ;  /* 0xfffffffc00f08947 */ /* 0x002fea000383ffff */
[----:B------:R-:W-:Y:S05]  /*9580*/  BRA `(.L_x_198) ;  /* 0xfffffffc00147947 */ /* 0x000fea000383ffff */
.L_x_188:
[----:B0-----:R0:W1:Y:S02]  /*9590*/  SYNCS.PHASECHK.TRANS64.TRYWAIT P0, [R6+URZ], R5 ;  /* 0x00000005060075a7 */ /* 0x001064000800017f */
[----:B-1----:R-:W-:Y:S05]  /*95a0*/  @!P0 NANOSLEEP.SYNCS 0x989680 ;  /* 0x009896800000895d */ /* 0x002fea0003900000 */
[----:B------:R-:W1:Y:S02]  /*95b0*/  @!P0 SYNCS.PHASECHK.TRANS64 P0, [R6+URZ], R5 ;  /* 0x00000005060085a7 */ /* 0x000e64000800007f */
[----:B-1----:R-:W-:Y:S05]  /*95c0*/  @!P0 BRA `(.L_x_188) ;  /* 0xfffffffc00f08947 */ /* 0x002fea000383ffff */
[----:B------:R-:W-:Y:S05]  /*95d0*/  BRA `(.L_x_199) ;  /* 0xfffffffc001c7947 */ /* 0x000fea000383ffff */
.L_x_200:
[----:B------:R-:W-:-:S00]  /*95e0*/  BRA `(.L_x_200) ;  /* 0xfffffffc00fc7947 */ /* 0x000fc0000383ffff */
[----:B------:R-:W-:-:S00]  /*95f0*/  NOP ;  /* 0x0000000000007918 */ /* 0x000fc00000000000 */
        /* <DEDUP_REMOVED lines=8> */
.L_x_201:


//--------------------- .nv.shared._ZN7cutlass13device_kernelINS_4gemm6kernel13GemmUniversalIN4cute5tupleIJiiiiEEENS1_10collective13CollectiveMmaINS1_37MainloopSm90TmaGmmaWarpSpecializedFP8ILi4ENS5_IJNS4_1CILi1EEESB_SB_EEENS1_35KernelTmaWarpSpecializedCooperativeEEENS5_IJNSA_ILi256EEENSA_ILi64EEENSA_ILi32EEEEEENS_12float_e5m2_tENS5_IJlSB_lEEESJ_SK_NS4_8TiledMMAINS4_8MMA_AtomIJNS4_4SM904GMMA30MMA_64x64x32_F32E5M2E5M2_SS_TNILNSO_7ScaleInE1ELSQ_1EEEEEENS4_6LayoutINS5_IJNSA_ILi2EEESB_SB_EEENS5_IJSB_NSA_ILi0EEESW_EEEEENS5_IJNS4_10UnderscoreESZ_SZ_EEEEENS4_13SM90_TMA_LOADENS4_14ComposedLayoutINS4_7SwizzleILi1ELi4ELi3EEENS4_18smem_ptr_flag_bitsILi8EEENST_INS5_IJNSA_ILi8EEESH_EEENS5_IJSH_SB_EEEEEEEvNS4_8identityES12_S1C_vS1D_EENS_8epilogue10collective6detail29Sm90TmaWarpSpecializedAdapterINS1G_15DefaultEpilogueISJ_SK_SK_NS1F_6thread17LinearCombinationISJ_Li1EffLNS1K_9ScaleType4KindE0ELNS_15FloatRoundStyleE2ESJ_EENS1_15EpilogueDefaultEEEEEvvEEEEvNT_6ParamsE --------------------------
	.section	.nv.shared._ZN7cutlass13device_kernelINS_4gemm6kernel13GemmUniversalIN4cute5tupleIJiiiiEEENS1_10collective13CollectiveMmaINS1_37MainloopSm90TmaGmmaWarpSpecializedFP8ILi4ENS5_IJNS4_1CILi1EEESB_SB_EEENS1_35KernelTmaWarpSpecializedCooperativeEEENS5_IJNSA_ILi256EEENSA_ILi64EEENSA_ILi32EEEEEENS_12float_e5m2_tENS5_IJlSB_lEEESJ_SK_NS4_8TiledMMAINS4_8MMA_AtomIJNS4_4SM904GMMA30MMA_64x64x32_F32E5M2E5M2_SS_TNILNSO_7ScaleInE1ELSQ_1EEEEEENS4_6LayoutINS5_IJNSA_ILi2EEESB_SB_EEENS5_IJSB_NSA_ILi0EEESW_EEEEENS5_IJNS4_10UnderscoreESZ_SZ_EEEEENS4_13SM90_TMA_LOADENS4_14ComposedLayoutINS4_7SwizzleILi1ELi4ELi3EEENS4_18smem_ptr_flag_bitsILi8EEENST_INS5_IJNSA_ILi8EEESH_EEENS5_IJSH_SB_EEEEEEEvNS4_8identityES12_S1C_vS1D_EENS_8epilogue10collective6detail29Sm90TmaWarpSpecializedAdapterINS1G_15DefaultEpilogueISJ_SK_SK_NS1F_6thread17LinearCombinationISJ_Li1EffLNS1K_9ScaleType4KindE0ELNS_15FloatRoundStyleE2ESJ_EENS1_15EpilogueDefaultEEEEEvvEEEEvNT_6ParamsE,"aw",@nobits
	.sectionflags	@""
	.align	16
	.zero		1024


//--------------------- .nv.shared.reserved.0     --------------------------
	.section	.nv.shared.reserved.0,"aw",@nobits
	.weak		__nv_reservedSMEM_offset_0_alias
	.size		__nv_reservedSMEM_offset_0_alias, 0, 0
	.other		__nv_reservedSMEM_offset_0_alias,@"STO_CUDA_RESERVED_SHARED STV_DEFAULT"
__nv_reservedSMEM_offset_0_alias:
	.zero		0


//--------------------- .nv.global                --------------------------
	.section	.nv.global,"aw",@nobits
.nv.global:
	.type		_ZN39_INTERNAL_7f1f3783_4_k_cu_0ebd8fff_48224cute1_E,@object
	.size		_ZN39_INTERNAL_7f1f3783_4_k_cu_0ebd8fff_48224cute1_E,(_ZN39_INTERNAL_7f1f3783_4_k_cu_0ebd8fff_48224cuda3std3__45__cpo6cbeginE - _ZN39_INTERNAL_7f1f3783_4_k_cu_0ebd8fff_48224cute1_E)
_ZN39_INTERNAL_7f1f3783_4_k_cu_0ebd8fff_48224cute1_E:
	.zero		1
	.type		_ZN39_INTERNAL_7f1f3783_4_k_cu_0ebd8fff_48224cuda3std3__45__cpo6cbeginE,@object
	.size		_ZN39_INTERNAL_7f1f3783_4_k_cu_0ebd8fff_48224cuda3std3__45__cpo6cbeginE,(_ZN39_INTERNAL_7f1f3783_4_k_cu_0ebd8fff_48224cuda3std3__48in_placeE - _ZN39_INTERNAL_7f1f3783_4_k_cu_0ebd8fff_48224cuda3std3__45__cpo6cbeginE)
_ZN39_INTERNAL_7f1f3783_4_k_cu_0ebd8fff_48224cuda3std3__45__cpo6cbeginE:
	.zero		1
	.type		_ZN39_INTERNAL_7f1f3783_4_k_cu_0ebd8fff_48224cuda3std3__48in_placeE,@object
	.size		_ZN39_INTERNAL_7f1f3783_4_k_cu_0ebd8fff_48224cuda3std3__48in_placeE,(_ZN39_INTERNAL_7f1f3783_4_k_cu_0ebd8fff_48224cuda3std6ranges3__45__cpo9iter_moveE - _ZN39_INTERNAL_7f1f3783_4_k_cu_0ebd8fff_48224cuda3std3__48in_placeE)
_ZN39_INTERNAL_7f1f3783_4_k_cu_0ebd8fff_48224cuda3std3__48in_placeE:
	.zero		1
	.type		_ZN39_INTERNAL_7f1f3783_4_k_cu_0ebd8fff_48224cuda3std6ranges3__45__cpo9iter_moveE,@object
	.size		_ZN39_INTERNAL_7f1f3783_4_k_cu_0ebd8fff_48224cuda3std6ranges3__45__cpo9iter_moveE,(_ZN39_INTERNAL_7f1f3783_4_k_cu_0ebd8fff_48224cuda3std3__45__cpo5beginE - _ZN39_INTERNAL_7f1f3783_4_k_cu_0ebd8fff_48224cuda3std6ranges3__45__cpo9iter_moveE)
_ZN39_INTERNAL_7f1f3783_4_k_cu_0ebd8fff_48224cuda3std6ranges3__45__cpo9iter_moveE:
	.zero		1
	.type		_ZN39_INTERNAL_7f1f3783_4_k_cu_0ebd8fff_48224cuda3std3__45__cpo5beginE,@object
	.size		_ZN39_INTERNAL_7f1f3783_4_k_cu_0ebd8fff_48224cuda3std3__45__cpo5beginE,(_ZN39_INTERNAL_7f1f3783_4_k_cu_0ebd8fff_48224cuda3std3__441_GLOBAL__N__7f1f3783_4_k_cu_0ebd8fff_48226ignoreE - _ZN39_INTERNAL_7f1f3783_4_k_cu_0ebd8fff_48224cuda3std3__45__cpo5beginE)
_ZN39_INTERNAL_7f1f3783_4_k_cu_0ebd8fff_48224cuda3std3__45__cpo5beginE:
	.zero		1
	.type		_ZN39_INTERNAL_7f1f3783_4_k_cu_0ebd8fff_48224cuda3std3__441_GLOBAL__N__7f1f3783_4_k_cu_0ebd8fff_48226ignoreE,@object
	.size		_ZN39_INTERNAL_7f1f3783_4_k_cu_0ebd8fff_48224cuda3std3__441_GLOBAL__N__7f1f3783_4_k_cu_0ebd8fff_48226ignoreE,(_ZN39_INTERNAL_7f1f3783_4_k_cu_0ebd8fff_48224cute7productE - _ZN39_INTERNAL_7f1f3783_4_k_cu_0ebd8fff_48224cuda3std3__441_GLOBAL__N__7f1f3783_4_k_cu_0ebd8fff_48226ignoreE)
_ZN39_INTERNAL_7f1f3783_4_k_cu_0ebd8fff_48224cuda3std3__441_GLOBAL__N__7f1f3783_4_k_cu_0ebd8fff_48226ignoreE:
	.zero		1
	.type		_ZN39_INTERNAL_7f1f3783_4_k_cu_0ebd8fff_48224cute7productE,@object
	.size		_ZN39_INTERNAL_7f1f3783_4_k_cu_0ebd8fff_48224cute7productE,(_ZN39_INTERNAL_7f1f3783_4_k_cu_0ebd8fff_48224cuda3std3__45__cpo3endE - _ZN39_INTERNAL_7f1f3783_4_k_cu_0ebd8fff_48224cute7productE)
_ZN39_INTERNAL_7f1f3783_4_k_cu_0ebd8fff_48224cute7productE:
	.zero		1
	.type		_ZN39_INTERNAL_7f1f3783_4_k_cu_0ebd8fff_48224cuda3std3__45__cpo3endE,@object
	.size		_ZN39_INTERNAL_7f1f3783_4_k_cu_0ebd8fff_48224cuda3std3__45__cpo3endE,(_ZN39_INTERNAL_7f1f3783_4_k_cu_0ebd8fff_48224cuda3std3__419piecewise_constructE - _ZN39_INTERNAL_7f1f3783_4_k_cu_0ebd8fff_48224cuda3std3__45__cpo3endE)
_ZN39_INTERNAL_7f1f3783_4_k_cu_0ebd8fff_48224cuda3std3__45__cpo3endE:
	.zero		1
	.type		_ZN39_INTERNAL_7f1f3783_4_k_cu_0ebd8fff_48224cuda3std3__419piecewise_constructE,@object
	.size		_ZN39_INTERNAL_7f1f3783_4_k_cu_0ebd8fff_48224cuda3std3__419piecewise_constructE,(_ZN39_INTERNAL_7f1f3783_4_k_cu_0ebd8fff_48224cuda3std3__45__cpo4cendE - _ZN39_INTERNAL_7f1f3783_4_k_cu_0ebd8fff_48224cuda3std3__419piecewise_constructE)
_ZN39_INTERNAL_7f1f3783_4_k_cu_0ebd8fff_48224cuda3std3__419piecewise_constructE:
	.zero		1
	.type		_ZN39_INTERNAL_7f1f3783_4_k_cu_0ebd8fff_48224cuda3std3__45__cpo4cendE,@object
	.size		_ZN39_INTERNAL_7f1f3783_4_k_cu_0ebd8fff_48224cuda3std3__45__cpo4cendE,(_ZN39_INTERNAL_7f1f3783_4_k_cu_0ebd8fff_48224cuda3std6ranges3__45__cpo4swapE - _ZN39_INTERNAL_7f1f3783_4_k_cu_0ebd8fff_48224cuda3std3__45__cpo4cendE)
_ZN39_INTERNAL_7f1f3783_4_k_cu_0ebd8fff_48224cuda3std3__45__cpo4cendE:
	.zero		1
	.type		_ZN39_INTERNAL_7f1f3783_4_k_cu_0ebd8fff_48224cuda3std6ranges3__45__cpo4swapE,@object
	.size		_ZN39_INTERNAL_7f1f3783_4_k_cu_0ebd8fff_48224cuda3std6ranges3__45__cpo4swapE,(.L_7 - _ZN39_INTERNAL_7f1f3783_4_k_cu_0ebd8fff_48224cuda3std6ranges3__45__cpo4swapE)
_ZN39_INTERNAL_7f1f3783_4_k_cu_0ebd8fff_48224cuda3std6ranges3__45__cpo4swapE:
	.zero		1
.L_7:


//--------------------- .nv.constant0._ZN7cutlass13device_kernelINS_4gemm6kernel13GemmUniversalIN4cute5tupleIJiiiiEEENS1_10collective13CollectiveMmaINS1_37MainloopSm90TmaGmmaWarpSpecializedFP8ILi4ENS5_IJNS4_1CILi1EEESB_SB_EEENS1_35KernelTmaWarpSpecializedCooperativeEEENS5_IJNSA_ILi256EEENSA_ILi64EEENSA_ILi32EEEEEENS_12float_e5m2_tENS5_IJlSB_lEEESJ_SK_NS4_8TiledMMAINS4_8MMA_AtomIJNS4_4SM904GMMA30MMA_64x64x32_F32E5M2E5M2_SS_TNILNSO_7ScaleInE1ELSQ_1EEEEEENS4_6LayoutINS5_IJNSA_ILi2EEESB_SB_EEENS5_IJSB_NSA_ILi0EEESW_EEEEENS5_IJNS4_10UnderscoreESZ_SZ_EEEEENS4_13SM90_TMA_LOADENS4_14ComposedLayoutINS4_7SwizzleILi1ELi4ELi3EEENS4_18smem_ptr_flag_bitsILi8EEENST_INS5_IJNSA_ILi8EEESH_EEENS5_IJSH_SB_EEEEEEEvNS4_8identityES12_S1C_vS1D_EENS_8epilogue10collective6detail29Sm90TmaWarpSpecializedAdapterINS1G_15DefaultEpilogueISJ_SK_SK_NS1F_6thread17LinearCombinationISJ_Li1EffLNS1K_9ScaleType4KindE0ELNS_15FloatRoundStyleE2ESJ_EENS1_15EpilogueDefaultEEEEEvvEEEEvNT_6ParamsE --------------------------
	.section	.nv.constant0._ZN7cutlass13device_kernelINS_4gemm6kernel13GemmUniversalIN4cute5tupleIJiiiiEEENS1_10collective13CollectiveMmaINS1_37MainloopSm90TmaGmmaWarpSpecializedFP8ILi4ENS5_IJNS4_1CILi1EEESB_SB_EEENS1_35KernelTmaWarpSpecializedCooperativeEEENS5_IJNSA_ILi256EEENSA_ILi64EEENSA_ILi32EEEEEENS_12float_e5m2_tENS5_IJlSB_lEEESJ_SK_NS4_8TiledMMAINS4_8MMA_AtomIJNS4_4SM904GMMA30MMA_64x64x32_F32E5M2E5M2_SS_TNILNSO_7ScaleInE1ELSQ_1EEEEEENS4_6LayoutINS5_IJNSA_ILi2EEESB_SB_EEENS5_IJSB_NSA_ILi0EEESW_EEEEENS5_IJNS4_10UnderscoreESZ_SZ_EEEEENS4_13SM90_TMA_LOADENS4_14ComposedLayoutINS4_7SwizzleILi1ELi4ELi3EEENS4_18smem_ptr_flag_bitsILi8EEENST_INS5_IJNSA_ILi8EEESH_EEENS5_IJSH_SB_EEEEEEEvNS4_8identityES12_S1C_vS1D_EENS_8epilogue10collective6detail29Sm90TmaWarpSpecializedAdapterINS1G_15DefaultEpilogueISJ_SK_SK_NS1F_6thread17LinearCombinationISJ_Li1EffLNS1K_9ScaleType4KindE0ELNS_15FloatRoundStyleE2ESJ_EENS1_15EpilogueDefaultEEEEEvvEEEEvNT_6ParamsE,"a",@progbits
	.sectionflags	@""
	.align	4
.nv.constant0._ZN7cutlass13device_kernelINS_4gemm6kernel13GemmUniversalIN4cute5tupleIJiiiiEEENS1_10collective13CollectiveMmaINS1_37MainloopSm90TmaGmmaWarpSpecializedFP8ILi4ENS5_IJNS4_1CILi1EEESB_SB_EEENS1_35KernelTmaWarpSpecializedCooperativeEEENS5_IJNSA_ILi256EEENSA_ILi64EEENSA_ILi32EEEEEENS_12float_e5m2_tENS5_IJlSB_lEEESJ_SK_NS4_8TiledMMAINS4_8MMA_AtomIJNS4_4SM904GMMA30MMA_64x64x32_F32E5M2E5M2_SS_TNILNSO_7ScaleInE1ELSQ_1EEEEEENS4_6LayoutINS5_IJNSA_ILi2EEESB_SB_EEENS5_IJSB_NSA_ILi0EEESW_EEEEENS5_IJNS4_10UnderscoreESZ_SZ_EEEEENS4_13SM90_TMA_LOADENS4_14ComposedLayoutINS4_7SwizzleILi1ELi4ELi3EEENS4_18smem_ptr_flag_bitsILi8EEENST_INS5_IJNSA_ILi8EEESH_EEENS5_IJSH_SB_EEEEEEEvNS4_8identityES12_S1C_vS1D_EENS_8epilogue10collective6detail29Sm90TmaWarpSpecializedAdapterINS1G_15DefaultEpilogueISJ_SK_SK_NS1F_6thread17LinearCombinationISJ_Li1EffLNS1K_9ScaleType4KindE0ELNS_15FloatRoundStyleE2ESJ_EENS1_15EpilogueDefaultEEEEEvvEEEEvNT_6ParamsE:
	.zero		1664


//--------------------- SYMBOLS --------------------------

	.type		.nv.reservedSmem.offset0,@object
	.size		.nv.reservedSmem.offset0,0x4
